//
// Generated by NVIDIA NVVM Compiler
//
// Compiler Build ID: CL-36424714
// Cuda compilation tools, release 13.0, V13.0.88
// Based on NVVM 20.0.0
//

.version 9.0
.target sm_100
.address_size 64

	// .globl	_Z17PathTracingKernelP6float3
.const .align 4 .b8 SPHERES[396] = {0, 80, 195, 71, 0, 0, 72, 66, 51, 51, 35, 66, 0, 80, 195, 71, 0, 0, 64, 63, 0, 0, 64, 63, 0, 0, 64, 63, 0, 0, 0, 0, 0, 0, 0, 0, 0, 0, 0, 0, 0, 0, 0, 0, 0, 80, 195, 71, 0, 0, 72, 66, 0, 80, 195, 71, 51, 51, 163, 66, 0, 0, 64, 63, 0, 0, 64, 63, 0, 0, 64, 63, 0, 0, 0, 0, 0, 0, 0, 0, 0, 0, 0, 0, 0, 0, 0, 0, 0, 0, 132, 65, 0, 0, 216, 65, 0, 0, 132, 65, 0, 0, 60, 66, 0, 0, 128, 63, 0, 0, 128, 63, 0, 0, 128, 63, 0, 0, 0, 0, 0, 0, 0, 0, 0, 0, 0, 0, 0, 0, 0, 0, 0, 0, 132, 65, 0, 0, 146, 66, 0, 0, 132, 65, 0, 0, 156, 66, 0, 0, 128, 63, 0, 0, 128, 63, 0, 0, 128, 63, 0, 0, 0, 0, 0, 0, 0, 0, 0, 0, 0, 0, 0, 0, 0, 0, 0, 0, 22, 68, 0, 0, 72, 66, 31, 53, 42, 68, 51, 51, 163, 66, 0, 0, 0, 0, 0, 0, 0, 0, 0, 0, 0, 0, 0, 0, 0, 64, 102, 102, 230, 63, 205, 204, 204, 63, 0, 0, 0, 0, 0, 80, 195, 71, 128, 80, 195, 71, 51, 51, 35, 66, 51, 51, 163, 66, 0, 0, 64, 63, 0, 0, 128, 62, 0, 0, 128, 62, 0, 0, 0, 0, 0, 0, 0, 0, 0, 0, 0, 0, 0, 0, 0, 0, 0, 80, 195, 71, 0, 0, 72, 66, 51, 51, 35, 66, 0, 36, 194, 199, 0, 0, 128, 63, 0, 0, 128, 63, 0, 0, 128, 63, 0, 0, 0, 0, 0, 0, 0, 0, 0, 0, 0, 0, 0, 0, 0, 0, 0, 80, 195, 71, 0, 0, 72, 66, 51, 39, 195, 199, 51, 51, 163, 66, 0, 0, 64, 63, 0, 0, 64, 63, 0, 0, 64, 63, 0, 0, 0, 0, 0, 0, 0, 0, 0, 0, 0, 0, 0, 0, 0, 0, 0, 80, 195, 71, 128, 30, 195, 199, 51, 51, 35, 66, 51, 51, 163, 66, 0, 0, 128, 62, 0, 0, 128, 62, 0, 0, 64, 63};
.global .align 4 .b8 __cudart_i2opi_f[24] = {65, 144, 67, 60, 153, 149, 98, 219, 192, 221, 52, 245, 209, 87, 39, 252, 41, 21, 68, 78, 110, 131, 249, 162};

.visible .entry _Z17PathTracingKernelP6float3(
	.param .u64 .ptr .align 1 _Z17PathTracingKernelP6float3_param_0
)
{
	.local .align 4 .b8 	__local_depot0[28];
	.reg .b64 	%SP;
	.reg .b64 	%SPL;
	.reg .pred 	%p<196>;
	.reg .b32 	%r<199>;
	.reg .b32 	%f<1038>;
	.reg .b64 	%rd<95>;
	.reg .b64 	%fd<9>;

	mov.u64 	%SPL, __local_depot0;
	add.u64 	%rd1, %SPL, 0;
	add.u64 	%rd2, %SPL, 0;
	mov.u32 	%r80, %ctaid.x;
	mov.u32 	%r81, %ntid.x;
	mov.u32 	%r82, %tid.x;
	mad.lo.s32 	%r1, %r80, %r81, %r82;
	mov.u32 	%r83, %ctaid.y;
	mov.u32 	%r84, %ntid.y;
	mov.u32 	%r85, %tid.y;
	mad.lo.s32 	%r2, %r83, %r84, %r85;
	cvt.rn.f32.u32 	%f235, %r1;
	add.f32 	%f236, %f235, 0f3E800000;
	fma.rn.f32 	%f237, %f236, 0f3B000000, 0fBF000000;
	cvt.rn.f32.u32 	%f238, %r2;
	add.f32 	%f239, %f238, 0f3E800000;
	div.rn.f32 	%f240, %f239, 0f43C00000;
	add.f32 	%f241, %f240, 0fBF000000;
	mul.f32 	%f242, %f241, 0f00000000;
	mul.f32 	%f243, %f241, 0f3F03563A;
	mul.f32 	%f244, %f241, 0fBCB316BB;
	fma.rn.f32 	%f245, %f237, 0f3F2F4650, %f242;
	fma.rn.f32 	%f246, %f237, 0f00000000, %f243;
	fma.rn.f32 	%f247, %f237, 0f00000000, %f244;
	add.f32 	%f248, %f245, 0f00000000;
	add.f32 	%f249, %f246, 0fBD2E6169;
	add.f32 	%f250, %f247, 0fBF7FC494;
	fma.rn.f32 	%f1, %f248, 0f42200000, 0f42480000;
	fma.rn.f32 	%f2, %f249, 0f42200000, 0f42500000;
	fma.rn.f32 	%f3, %f250, 0f42200000, 0f4393CCCD;
	mul.f32 	%f251, %f249, %f249;
	fma.rn.f32 	%f252, %f248, %f248, %f251;
	fma.rn.f32 	%f253, %f250, %f250, %f252;
	sqrt.rn.f32 	%f254, %f253;
	rcp.rn.f32 	%f255, %f254;
	mul.f32 	%f4, %f248, %f255;
	mul.f32 	%f5, %f249, %f255;
	mul.f32 	%f6, %f250, %f255;
	and.b32  	%r86, %r2, 65535;
	shr.u32 	%r87, %r2, 16;
	mad.lo.s32 	%r88, %r86, 18000, %r87;
	mul.lo.s32 	%r89, %r1, 6881281;
	and.b32  	%r90, %r89, 8323072;
	add.s32 	%r91, %r88, %r90;
	and.b32  	%r92, %r91, 8388607;
	add.s32 	%r93, %r92, 1073741822;
	cvt.rn.f32.u32 	%f256, %r93;
	mul.f32 	%f257, %f256, 0f3F000000;
	mul.f32 	%f258, %f257, 0f40C90FDB;
	mul.f32 	%f259, %f258, 0f3F22F983;
	cvt.rni.s32.f32 	%r94, %f259;
	cvt.rn.f32.s32 	%f260, %r94;
	fma.rn.f32 	%f261, %f260, 0fBFC90FDA, %f258;
	fma.rn.f32 	%f262, %f260, 0fB3A22168, %f261;
	fma.rn.f32 	%f263, %f260, 0fA7C234C5, %f262;
	abs.f32 	%f264, %f258;
	setp.ltu.f32 	%p2, %f264, 0f47CE4780;
	setp.eq.f32 	%p3, %f264, 0f7F800000;
	mov.b32 	%r95, %f258;
	shr.u32 	%r96, %r95, 23;
	and.b32  	%r97, %r96, 224;
	add.s32 	%r98, %r97, -128;
	shl.b32 	%r99, %r95, 8;
	or.b32  	%r3, %r99, -2147483648;
	shr.u32 	%r100, %r98, 5;
	and.b32  	%r4, %r96, 31;
	mul.wide.u32 	%rd26, %r100, 4;
	sub.s64 	%rd3, %rd2, %rd26;
	mov.f32 	%f1001, 0f00000000;
	mul.rn.f32 	%f265, %f258, %f1001;
	sub.s64 	%rd4, %rd1, %rd26;
	ld.const.f32 	%f7, [SPHERES+48];
	ld.const.f32 	%f8, [SPHERES+52];
	ld.const.f32 	%f9, [SPHERES+56];
	ld.const.f32 	%f266, [SPHERES+44];
	mul.f32 	%f10, %f266, %f266;
	ld.const.f32 	%f11, [SPHERES+92];
	ld.const.f32 	%f12, [SPHERES+96];
	ld.const.f32 	%f13, [SPHERES+100];
	ld.const.f32 	%f267, [SPHERES+88];
	mul.f32 	%f14, %f267, %f267;
	ld.const.f32 	%f15, [SPHERES+136];
	ld.const.f32 	%f16, [SPHERES+140];
	ld.const.f32 	%f17, [SPHERES+144];
	ld.const.f32 	%f268, [SPHERES+132];
	mul.f32 	%f18, %f268, %f268;
	ld.const.f32 	%f19, [SPHERES+180];
	ld.const.f32 	%f20, [SPHERES+184];
	ld.const.f32 	%f21, [SPHERES+188];
	ld.const.f32 	%f269, [SPHERES+176];
	mul.f32 	%f22, %f269, %f269;
	ld.const.f32 	%f23, [SPHERES+224];
	ld.const.f32 	%f270, [SPHERES+220];
	mul.f32 	%f24, %f270, %f270;
	ld.const.f32 	%f271, [SPHERES+264];
	mul.f32 	%f25, %f271, %f271;
	ld.const.f32 	%f26, [SPHERES+320];
	ld.const.f32 	%f272, [SPHERES+308];
	mul.f32 	%f27, %f272, %f272;
	ld.const.f32 	%f28, [SPHERES+356];
	ld.const.f32 	%f29, [SPHERES+360];
	ld.const.f32 	%f30, [SPHERES+364];
	ld.const.f32 	%f273, [SPHERES+352];
	mul.f32 	%f31, %f273, %f273;
	or.pred  	%p1, %p2, %p3;
	selp.b32 	%r5, %r94, 0, %p2;
	selp.f32 	%f32, %f263, %f265, %p2;
	mov.b32 	%r178, 0;
	ld.const.f32 	%f275, [SPHERES+4];
	sub.f32 	%f276, %f275, %f1;
	ld.const.f32 	%f277, [SPHERES+8];
	sub.f32 	%f278, %f277, %f2;
	ld.const.f32 	%f279, [SPHERES+12];
	sub.f32 	%f280, %f279, %f3;
	ld.const.f32 	%f288, [SPHERES];
	ld.const.f32 	%f54, [SPHERES+228];
	ld.const.f32 	%f55, [SPHERES+232];
	ld.const.f32 	%f60, [SPHERES+268];
	ld.const.f32 	%f61, [SPHERES+272];
	ld.const.f32 	%f62, [SPHERES+276];
	ld.const.f32 	%f67, [SPHERES+312];
	ld.const.f32 	%f68, [SPHERES+316];
	mov.u64 	%rd28, SPHERES;
	mov.f32 	%f1002, %f1001;
	mov.f32 	%f1003, %f1001;
$L__BB0_1:
	mul.f32 	%f281, %f5, %f278;
	fma.rn.f32 	%f282, %f4, %f276, %f281;
	fma.rn.f32 	%f36, %f6, %f280, %f282;
	mul.f32 	%f283, %f36, %f36;
	mul.f32 	%f284, %f278, %f278;
	fma.rn.f32 	%f285, %f276, %f276, %f284;
	fma.rn.f32 	%f286, %f280, %f280, %f285;
	sub.f32 	%f287, %f283, %f286;
	fma.rn.f32 	%f37, %f288, %f288, %f287;
	setp.lt.f32 	%p4, %f37, 0f00000000;
	mov.f32 	%f1004, 0f00000000;
	@%p4 bra 	$L__BB0_3;
	sqrt.rn.f32 	%f289, %f37;
	sub.f32 	%f290, %f36, %f289;
	setp.gt.f32 	%p5, %f290, 0f38D1B717;
	add.f32 	%f291, %f36, %f289;
	setp.gt.f32 	%p6, %f291, 0f38D1B717;
	selp.f32 	%f292, %f291, 0f00000000, %p6;
	selp.f32 	%f1004, %f290, %f292, %p5;
$L__BB0_3:
	sub.f32 	%f294, %f7, %f1;
	sub.f32 	%f295, %f8, %f2;
	mul.f32 	%f296, %f5, %f295;
	fma.rn.f32 	%f297, %f4, %f294, %f296;
	sub.f32 	%f298, %f9, %f3;
	fma.rn.f32 	%f299, %f6, %f298, %f297;
	mul.f32 	%f300, %f299, %f299;
	mul.f32 	%f301, %f295, %f295;
	fma.rn.f32 	%f302, %f294, %f294, %f301;
	fma.rn.f32 	%f303, %f298, %f298, %f302;
	sub.f32 	%f304, %f300, %f303;
	add.f32 	%f40, %f10, %f304;
	setp.lt.f32 	%p7, %f40, 0f00000000;
	mov.f32 	%f1005, 0f00000000;
	@%p7 bra 	$L__BB0_5;
	sqrt.rn.f32 	%f305, %f40;
	sub.f32 	%f312, %f299, %f305;
	setp.gt.f32 	%p8, %f312, 0f38D1B717;
	add.f32 	%f313, %f299, %f305;
	setp.gt.f32 	%p9, %f313, 0f38D1B717;
	selp.f32 	%f314, %f313, 0f00000000, %p9;
	selp.f32 	%f1005, %f312, %f314, %p8;
$L__BB0_5:
	mov.b32 	%r101, %f1004;
	setp.gt.s32 	%p10, %r101, -1;
	and.b32  	%r102, %r101, 2147483647;
	add.s32 	%r103, %r102, -8388608;
	setp.lt.u32 	%p11, %r103, 2130706432;
	and.pred  	%p12, %p11, %p10;
	selp.f32 	%f316, %f1004, 0f7F800000, %p12;
	sub.f32 	%f318, %f11, %f1;
	sub.f32 	%f319, %f12, %f2;
	mul.f32 	%f320, %f5, %f319;
	fma.rn.f32 	%f321, %f4, %f318, %f320;
	sub.f32 	%f322, %f13, %f3;
	fma.rn.f32 	%f323, %f6, %f322, %f321;
	mul.f32 	%f324, %f323, %f323;
	mul.f32 	%f325, %f319, %f319;
	fma.rn.f32 	%f326, %f318, %f318, %f325;
	fma.rn.f32 	%f327, %f322, %f322, %f326;
	sub.f32 	%f328, %f324, %f327;
	add.f32 	%f329, %f14, %f328;
	setp.lt.f32 	%p13, %f329, 0f00000000;
	setp.neu.f32 	%p14, %f1005, 0f00000000;
	setp.lt.f32 	%p15, %f1005, %f316;
	and.pred  	%p16, %p14, %p15;
	selp.b32 	%r104, 0, %r198, %p12;
	selp.b32 	%r8, 1, %r104, %p16;
	selp.f32 	%f43, %f1005, %f316, %p16;
	mov.f32 	%f1006, 0f00000000;
	@%p13 bra 	$L__BB0_7;
	sqrt.rn.f32 	%f342, %f329;
	sub.f32 	%f343, %f323, %f342;
	setp.gt.f32 	%p17, %f343, 0f38D1B717;
	add.f32 	%f344, %f323, %f342;
	setp.gt.f32 	%p18, %f344, 0f38D1B717;
	selp.f32 	%f345, %f344, 0f00000000, %p18;
	selp.f32 	%f1006, %f343, %f345, %p17;
$L__BB0_7:
	sub.f32 	%f347, %f15, %f1;
	sub.f32 	%f348, %f16, %f2;
	mul.f32 	%f349, %f5, %f348;
	fma.rn.f32 	%f350, %f4, %f347, %f349;
	sub.f32 	%f351, %f17, %f3;
	fma.rn.f32 	%f352, %f6, %f351, %f350;
	mul.f32 	%f353, %f352, %f352;
	mul.f32 	%f354, %f348, %f348;
	fma.rn.f32 	%f355, %f347, %f347, %f354;
	fma.rn.f32 	%f356, %f351, %f351, %f355;
	sub.f32 	%f357, %f353, %f356;
	add.f32 	%f46, %f18, %f357;
	setp.lt.f32 	%p19, %f46, 0f00000000;
	setp.neu.f32 	%p20, %f1006, 0f00000000;
	setp.lt.f32 	%p21, %f1006, %f43;
	and.pred  	%p22, %p20, %p21;
	selp.b32 	%r9, 2, %r8, %p22;
	selp.f32 	%f47, %f1006, %f43, %p22;
	mov.f32 	%f1007, 0f00000000;
	@%p19 bra 	$L__BB0_9;
	sqrt.rn.f32 	%f358, %f46;
	sub.f32 	%f365, %f352, %f358;
	setp.gt.f32 	%p23, %f365, 0f38D1B717;
	add.f32 	%f366, %f352, %f358;
	setp.gt.f32 	%p24, %f366, 0f38D1B717;
	selp.f32 	%f367, %f366, 0f00000000, %p24;
	selp.f32 	%f1007, %f365, %f367, %p23;
$L__BB0_9:
	sub.f32 	%f369, %f19, %f1;
	sub.f32 	%f370, %f20, %f2;
	mul.f32 	%f371, %f5, %f370;
	fma.rn.f32 	%f372, %f4, %f369, %f371;
	sub.f32 	%f373, %f21, %f3;
	fma.rn.f32 	%f374, %f6, %f373, %f372;
	mul.f32 	%f375, %f374, %f374;
	mul.f32 	%f376, %f370, %f370;
	fma.rn.f32 	%f377, %f369, %f369, %f376;
	fma.rn.f32 	%f378, %f373, %f373, %f377;
	sub.f32 	%f379, %f375, %f378;
	add.f32 	%f50, %f22, %f379;
	setp.lt.f32 	%p25, %f50, 0f00000000;
	setp.neu.f32 	%p26, %f1007, 0f00000000;
	setp.lt.f32 	%p27, %f1007, %f47;
	and.pred  	%p28, %p26, %p27;
	selp.b32 	%r10, 3, %r9, %p28;
	selp.f32 	%f51, %f1007, %f47, %p28;
	mov.f32 	%f1008, 0f00000000;
	@%p25 bra 	$L__BB0_11;
	sqrt.rn.f32 	%f380, %f50;
	sub.f32 	%f387, %f374, %f380;
	setp.gt.f32 	%p29, %f387, 0f38D1B717;
	add.f32 	%f388, %f374, %f380;
	setp.gt.f32 	%p30, %f388, 0f38D1B717;
	selp.f32 	%f389, %f388, 0f00000000, %p30;
	selp.f32 	%f1008, %f387, %f389, %p29;
$L__BB0_11:
	sub.f32 	%f391, %f23, %f1;
	sub.f32 	%f392, %f54, %f2;
	mul.f32 	%f393, %f5, %f392;
	fma.rn.f32 	%f394, %f4, %f391, %f393;
	sub.f32 	%f395, %f55, %f3;
	fma.rn.f32 	%f396, %f6, %f395, %f394;
	mul.f32 	%f397, %f396, %f396;
	mul.f32 	%f398, %f392, %f392;
	fma.rn.f32 	%f399, %f391, %f391, %f398;
	fma.rn.f32 	%f400, %f395, %f395, %f399;
	sub.f32 	%f401, %f397, %f400;
	add.f32 	%f56, %f24, %f401;
	setp.lt.f32 	%p31, %f56, 0f00000000;
	setp.neu.f32 	%p32, %f1008, 0f00000000;
	setp.lt.f32 	%p33, %f1008, %f51;
	and.pred  	%p34, %p32, %p33;
	selp.b32 	%r11, 4, %r10, %p34;
	selp.f32 	%f57, %f1008, %f51, %p34;
	mov.f32 	%f1009, 0f00000000;
	@%p31 bra 	$L__BB0_13;
	sqrt.rn.f32 	%f402, %f56;
	sub.f32 	%f409, %f396, %f402;
	setp.gt.f32 	%p35, %f409, 0f38D1B717;
	add.f32 	%f410, %f396, %f402;
	setp.gt.f32 	%p36, %f410, 0f38D1B717;
	selp.f32 	%f411, %f410, 0f00000000, %p36;
	selp.f32 	%f1009, %f409, %f411, %p35;
$L__BB0_13:
	sub.f32 	%f413, %f60, %f1;
	sub.f32 	%f414, %f61, %f2;
	mul.f32 	%f415, %f5, %f414;
	fma.rn.f32 	%f416, %f4, %f413, %f415;
	sub.f32 	%f417, %f62, %f3;
	fma.rn.f32 	%f418, %f6, %f417, %f416;
	mul.f32 	%f419, %f418, %f418;
	mul.f32 	%f420, %f414, %f414;
	fma.rn.f32 	%f421, %f413, %f413, %f420;
	fma.rn.f32 	%f422, %f417, %f417, %f421;
	sub.f32 	%f423, %f419, %f422;
	add.f32 	%f63, %f25, %f423;
	setp.lt.f32 	%p37, %f63, 0f00000000;
	setp.neu.f32 	%p38, %f1009, 0f00000000;
	setp.lt.f32 	%p39, %f1009, %f57;
	and.pred  	%p40, %p38, %p39;
	selp.b32 	%r12, 5, %r11, %p40;
	selp.f32 	%f64, %f1009, %f57, %p40;
	mov.f32 	%f1010, 0f00000000;
	@%p37 bra 	$L__BB0_15;
	sqrt.rn.f32 	%f424, %f63;
	sub.f32 	%f431, %f418, %f424;
	setp.gt.f32 	%p41, %f431, 0f38D1B717;
	add.f32 	%f432, %f418, %f424;
	setp.gt.f32 	%p42, %f432, 0f38D1B717;
	selp.f32 	%f433, %f432, 0f00000000, %p42;
	selp.f32 	%f1010, %f431, %f433, %p41;
$L__BB0_15:
	sub.f32 	%f435, %f67, %f1;
	sub.f32 	%f436, %f68, %f2;
	mul.f32 	%f437, %f5, %f436;
	fma.rn.f32 	%f438, %f4, %f435, %f437;
	sub.f32 	%f439, %f26, %f3;
	fma.rn.f32 	%f440, %f6, %f439, %f438;
	mul.f32 	%f441, %f440, %f440;
	mul.f32 	%f442, %f436, %f436;
	fma.rn.f32 	%f443, %f435, %f435, %f442;
	fma.rn.f32 	%f444, %f439, %f439, %f443;
	sub.f32 	%f445, %f441, %f444;
	add.f32 	%f69, %f27, %f445;
	setp.lt.f32 	%p43, %f69, 0f00000000;
	setp.neu.f32 	%p44, %f1010, 0f00000000;
	setp.lt.f32 	%p45, %f1010, %f64;
	and.pred  	%p46, %p44, %p45;
	selp.b32 	%r13, 6, %r12, %p46;
	selp.f32 	%f70, %f1010, %f64, %p46;
	mov.f32 	%f1011, 0f00000000;
	@%p43 bra 	$L__BB0_17;
	sqrt.rn.f32 	%f446, %f69;
	sub.f32 	%f453, %f440, %f446;
	setp.gt.f32 	%p47, %f453, 0f38D1B717;
	add.f32 	%f454, %f440, %f446;
	setp.gt.f32 	%p48, %f454, 0f38D1B717;
	selp.f32 	%f455, %f454, 0f00000000, %p48;
	selp.f32 	%f1011, %f453, %f455, %p47;
$L__BB0_17:
	sub.f32 	%f457, %f28, %f1;
	sub.f32 	%f458, %f29, %f2;
	mul.f32 	%f459, %f5, %f458;
	fma.rn.f32 	%f460, %f4, %f457, %f459;
	sub.f32 	%f461, %f30, %f3;
	fma.rn.f32 	%f462, %f6, %f461, %f460;
	mul.f32 	%f463, %f462, %f462;
	mul.f32 	%f464, %f458, %f458;
	fma.rn.f32 	%f465, %f457, %f457, %f464;
	fma.rn.f32 	%f466, %f461, %f461, %f465;
	sub.f32 	%f467, %f463, %f466;
	add.f32 	%f468, %f31, %f467;
	setp.lt.f32 	%p49, %f468, 0f00000000;
	setp.neu.f32 	%p50, %f1011, 0f00000000;
	setp.lt.f32 	%p51, %f1011, %f70;
	and.pred  	%p52, %p50, %p51;
	selp.b32 	%r14, 7, %r13, %p52;
	selp.f32 	%f73, %f1011, %f70, %p52;
	mov.f32 	%f1012, 0f00000000;
	@%p49 bra 	$L__BB0_19;
	sqrt.rn.f32 	%f481, %f468;
	sub.f32 	%f482, %f462, %f481;
	setp.gt.f32 	%p53, %f482, 0f38D1B717;
	add.f32 	%f483, %f462, %f481;
	setp.gt.f32 	%p54, %f483, 0f38D1B717;
	selp.f32 	%f484, %f483, 0f00000000, %p54;
	selp.f32 	%f1012, %f482, %f484, %p53;
$L__BB0_19:
	setp.neu.f32 	%p55, %f1012, 0f00000000;
	setp.lt.f32 	%p56, %f1012, %f73;
	and.pred  	%p57, %p55, %p56;
	selp.b32 	%r198, 8, %r14, %p57;
	selp.f32 	%f76, %f1012, %f73, %p57;
	setp.equ.f32 	%p58, %f76, 0f7F800000;
	mov.f32 	%f1035, 0f00000000;
	mov.f32 	%f1036, %f1035;
	mov.f32 	%f1037, %f1035;
	@%p58 bra 	$L__BB0_89;
	mul.wide.u32 	%rd27, %r198, 44;
	add.s64 	%rd5, %rd28, %rd27;
	fma.rn.f32 	%f77, %f4, %f76, %f1;
	fma.rn.f32 	%f78, %f5, %f76, %f2;
	fma.rn.f32 	%f79, %f6, %f76, %f3;
	ld.const.f32 	%f486, [%rd5+4];
	sub.f32 	%f487, %f77, %f486;
	ld.const.f32 	%f488, [%rd5+8];
	sub.f32 	%f489, %f78, %f488;
	ld.const.f32 	%f490, [%rd5+12];
	sub.f32 	%f491, %f79, %f490;
	mul.f32 	%f492, %f489, %f489;
	fma.rn.f32 	%f493, %f487, %f487, %f492;
	fma.rn.f32 	%f494, %f491, %f491, %f493;
	sqrt.rn.f32 	%f495, %f494;
	rcp.rn.f32 	%f496, %f495;
	mul.f32 	%f497, %f487, %f496;
	mul.f32 	%f498, %f489, %f496;
	mul.f32 	%f499, %f491, %f496;
	mul.f32 	%f500, %f5, %f498;
	fma.rn.f32 	%f501, %f4, %f497, %f500;
	fma.rn.f32 	%f502, %f6, %f499, %f501;
	setp.ltu.f32 	%p59, %f502, 0f00000000;
	neg.f32 	%f503, %f497;
	neg.f32 	%f504, %f498;
	neg.f32 	%f505, %f499;
	selp.f32 	%f80, %f497, %f503, %p59;
	selp.f32 	%f81, %f498, %f504, %p59;
	selp.f32 	%f82, %f499, %f505, %p59;
	ld.const.f32 	%f83, [%rd5+28];
	ld.const.f32 	%f84, [%rd5+32];
	ld.const.f32 	%f85, [%rd5+36];
	and.b32  	%r105, %r2, 65535;
	shr.u32 	%r106, %r2, 16;
	mad.lo.s32 	%r107, %r105, 18000, %r106;
	mul.lo.s32 	%r108, %r1, 6881281;
	and.b32  	%r109, %r108, 8323072;
	add.s32 	%r110, %r107, %r109;
	and.b32  	%r111, %r110, 8388607;
	add.s32 	%r112, %r111, 1073741822;
	cvt.rn.f32.u32 	%f506, %r112;
	mul.f32 	%f507, %f506, 0f3F000000;
	sqrt.rn.f32 	%f86, %f507;
	abs.f32 	%f508, %f80;
	setp.gt.f32 	%p60, %f508, 0f3DCCCCCD;
	selp.f32 	%f509, 0f3F800000, 0f00000000, %p60;
	selp.f32 	%f510, 0f00000000, 0f3F800000, %p60;
	mul.f32 	%f511, %f82, %f509;
	mul.f32 	%f512, %f81, 0f00000000;
	sub.f32 	%f513, %f511, %f512;
	mul.f32 	%f514, %f80, 0f00000000;
	mul.f32 	%f515, %f82, %f510;
	sub.f32 	%f516, %f514, %f515;
	mul.f32 	%f517, %f81, %f510;
	mul.f32 	%f518, %f80, %f509;
	sub.f32 	%f519, %f517, %f518;
	mul.f32 	%f520, %f516, %f516;
	fma.rn.f32 	%f521, %f513, %f513, %f520;
	fma.rn.f32 	%f522, %f519, %f519, %f521;
	sqrt.rn.f32 	%f523, %f522;
	rcp.rn.f32 	%f524, %f523;
	mul.f32 	%f87, %f524, %f513;
	mul.f32 	%f88, %f524, %f516;
	mul.f32 	%f89, %f524, %f519;
	mov.f32 	%f525, 0f3F800000;
	sub.f32 	%f526, %f525, %f86;
	sqrt.rn.f32 	%f90, %f526;
	mov.u32 	%r183, %r5;
	mov.f32 	%f1013, %f32;
	@%p1 bra 	$L__BB0_26;
	mov.b64 	%rd89, 0;
	mov.b32 	%r180, 0;
	mov.u64 	%rd87, __cudart_i2opi_f;
	mov.u64 	%rd88, %rd2;
$L__BB0_22:
	.pragma "nounroll";
	ld.global.nc.u32 	%r114, [%rd87];
	mad.wide.u32 	%rd31, %r114, %r3, %rd89;
	shr.u64 	%rd89, %rd31, 32;
	st.local.u32 	[%rd88], %rd31;
	add.s32 	%r180, %r180, 1;
	add.s64 	%rd88, %rd88, 4;
	add.s64 	%rd87, %rd87, 4;
	setp.ne.s32 	%p61, %r180, 6;
	@%p61 bra 	$L__BB0_22;
	setp.eq.s32 	%p62, %r4, 0;
	st.local.u32 	[%rd2+24], %rd89;
	ld.local.u32 	%r181, [%rd3+24];
	ld.local.u32 	%r182, [%rd3+20];
	@%p62 bra 	$L__BB0_25;
	shf.l.wrap.b32 	%r181, %r182, %r181, %r4;
	ld.local.u32 	%r115, [%rd3+16];
	shf.l.wrap.b32 	%r182, %r115, %r182, %r4;
$L__BB0_25:
	shr.u32 	%r116, %r181, 30;
	shf.l.wrap.b32 	%r117, %r182, %r181, 2;
	shl.b32 	%r118, %r182, 2;
	shr.u32 	%r119, %r117, 31;
	add.s32 	%r183, %r119, %r116;
	shr.s32 	%r120, %r117, 31;
	xor.b32  	%r121, %r120, %r117;
	xor.b32  	%r122, %r120, %r118;
	cvt.u64.u32 	%rd32, %r121;
	shl.b64 	%rd33, %rd32, 32;
	cvt.u64.u32 	%rd34, %r122;
	or.b64  	%rd35, %rd33, %rd34;
	cvt.rn.f64.s64 	%fd1, %rd35;
	mul.f64 	%fd2, %fd1, 0d3BF921FB54442D19;
	cvt.rn.f32.f64 	%f527, %fd2;
	neg.f32 	%f528, %f527;
	setp.lt.s32 	%p63, %r117, 0;
	selp.f32 	%f1013, %f528, %f527, %p63;
$L__BB0_26:
	add.s32 	%r123, %r183, 1;
	mul.rn.f32 	%f529, %f1013, %f1013;
	and.b32  	%r124, %r183, 1;
	setp.eq.b32 	%p64, %r124, 1;
	selp.f32 	%f530, %f1013, 0f3F800000, %p64;
	fma.rn.f32 	%f531, %f529, %f530, 0f00000000;
	fma.rn.f32 	%f532, %f529, 0f37CBAC00, 0fBAB607ED;
	selp.f32 	%f533, 0fB94D4153, %f532, %p64;
	selp.f32 	%f534, 0f3C0885E4, 0f3D2AAABB, %p64;
	fma.rn.f32 	%f535, %f533, %f529, %f534;
	selp.f32 	%f536, 0fBE2AAAA8, 0fBEFFFFFF, %p64;
	fma.rn.f32 	%f537, %f535, %f529, %f536;
	fma.rn.f32 	%f538, %f537, %f531, %f530;
	and.b32  	%r125, %r123, 2;
	setp.eq.s32 	%p65, %r125, 0;
	mov.f32 	%f539, 0f00000000;
	sub.f32 	%f540, %f539, %f538;
	selp.f32 	%f541, %f538, %f540, %p65;
	mul.f32 	%f542, %f86, %f541;
	mul.f32 	%f93, %f87, %f542;
	mul.f32 	%f94, %f88, %f542;
	mul.f32 	%f95, %f89, %f542;
	mov.u32 	%r187, %r5;
	mov.f32 	%f1014, %f32;
	@%p1 bra 	$L__BB0_32;
	mov.b64 	%rd90, 0;
	mov.b32 	%r184, 0;
$L__BB0_28:
	.pragma "nounroll";
	mul.wide.u32 	%rd37, %r184, 4;
	mov.u64 	%rd38, __cudart_i2opi_f;
	add.s64 	%rd39, %rd38, %rd37;
	ld.global.nc.u32 	%r127, [%rd39];
	mad.wide.u32 	%rd40, %r127, %r3, %rd90;
	shr.u64 	%rd90, %rd40, 32;
	add.s64 	%rd41, %rd1, %rd37;
	st.local.u32 	[%rd41], %rd40;
	add.s32 	%r184, %r184, 1;
	setp.ne.s32 	%p66, %r184, 6;
	@%p66 bra 	$L__BB0_28;
	setp.eq.s32 	%p67, %r4, 0;
	st.local.u32 	[%rd1+24], %rd90;
	ld.local.u32 	%r185, [%rd4+24];
	ld.local.u32 	%r186, [%rd4+20];
	@%p67 bra 	$L__BB0_31;
	shf.l.wrap.b32 	%r185, %r186, %r185, %r4;
	ld.local.u32 	%r128, [%rd4+16];
	shf.l.wrap.b32 	%r186, %r128, %r186, %r4;
$L__BB0_31:
	shr.u32 	%r129, %r185, 30;
	shf.l.wrap.b32 	%r130, %r186, %r185, 2;
	shl.b32 	%r131, %r186, 2;
	shr.u32 	%r132, %r130, 31;
	add.s32 	%r187, %r132, %r129;
	shr.s32 	%r133, %r130, 31;
	xor.b32  	%r134, %r133, %r130;
	xor.b32  	%r135, %r133, %r131;
	cvt.u64.u32 	%rd42, %r134;
	shl.b64 	%rd43, %rd42, 32;
	cvt.u64.u32 	%rd44, %r135;
	or.b64  	%rd45, %rd43, %rd44;
	cvt.rn.f64.s64 	%fd3, %rd45;
	mul.f64 	%fd4, %fd3, 0d3BF921FB54442D19;
	cvt.rn.f32.f64 	%f543, %fd4;
	neg.f32 	%f544, %f543;
	setp.lt.s32 	%p68, %r130, 0;
	selp.f32 	%f1014, %f544, %f543, %p68;
$L__BB0_32:
	mul.rn.f32 	%f546, %f1014, %f1014;
	and.b32  	%r136, %r187, 1;
	setp.eq.b32 	%p69, %r136, 1;
	selp.f32 	%f547, 0f3F800000, %f1014, %p69;
	fma.rn.f32 	%f548, %f546, %f547, 0f00000000;
	fma.rn.f32 	%f549, %f546, 0f37CBAC00, 0fBAB607ED;
	selp.f32 	%f550, %f549, 0fB94D4153, %p69;
	selp.f32 	%f551, 0f3D2AAABB, 0f3C0885E4, %p69;
	fma.rn.f32 	%f552, %f550, %f546, %f551;
	selp.f32 	%f553, 0fBEFFFFFF, 0fBE2AAAA8, %p69;
	fma.rn.f32 	%f554, %f552, %f546, %f553;
	fma.rn.f32 	%f555, %f554, %f548, %f547;
	and.b32  	%r137, %r187, 2;
	setp.eq.s32 	%p70, %r137, 0;
	mov.f32 	%f1015, 0f00000000;
	sub.f32 	%f556, %f1015, %f555;
	selp.f32 	%f557, %f555, %f556, %p70;
	mul.f32 	%f558, %f86, %f557;
	mul.f32 	%f559, %f82, %f88;
	mul.f32 	%f560, %f81, %f89;
	sub.f32 	%f561, %f560, %f559;
	mul.f32 	%f562, %f80, %f89;
	mul.f32 	%f563, %f82, %f87;
	sub.f32 	%f564, %f563, %f562;
	mul.f32 	%f565, %f81, %f87;
	mul.f32 	%f566, %f80, %f88;
	sub.f32 	%f567, %f566, %f565;
	fma.rn.f32 	%f568, %f561, %f558, %f93;
	fma.rn.f32 	%f569, %f564, %f558, %f94;
	fma.rn.f32 	%f570, %f567, %f558, %f95;
	fma.rn.f32 	%f571, %f90, %f80, %f568;
	fma.rn.f32 	%f572, %f90, %f81, %f569;
	fma.rn.f32 	%f573, %f90, %f82, %f570;
	mul.f32 	%f574, %f572, %f572;
	fma.rn.f32 	%f575, %f571, %f571, %f574;
	fma.rn.f32 	%f576, %f573, %f573, %f575;
	sqrt.rn.f32 	%f577, %f576;
	rcp.rn.f32 	%f578, %f577;
	mul.f32 	%f98, %f578, %f571;
	mul.f32 	%f99, %f578, %f572;
	mul.f32 	%f100, %f578, %f573;
	fma.rn.f32 	%f101, %f80, 0f3D4CCCCD, %f77;
	fma.rn.f32 	%f102, %f81, 0f3D4CCCCD, %f78;
	fma.rn.f32 	%f103, %f82, 0f3D4CCCCD, %f79;
	mul.f32 	%f579, %f81, %f99;
	fma.rn.f32 	%f580, %f80, %f98, %f579;
	fma.rn.f32 	%f581, %f82, %f100, %f580;
	ld.const.f32 	%f582, [%rd5+16];
	mul.f32 	%f583, %f582, %f581;
	ld.const.f32 	%f584, [%rd5+20];
	mul.f32 	%f585, %f584, %f581;
	ld.const.f32 	%f586, [%rd5+24];
	mul.f32 	%f587, %f586, %f581;
	fma.rn.f32 	%f104, %f582, %f581, %f583;
	fma.rn.f32 	%f105, %f584, %f581, %f585;
	fma.rn.f32 	%f106, %f586, %f581, %f587;
	ld.const.f32 	%f588, [SPHERES+4];
	sub.f32 	%f589, %f588, %f101;
	ld.const.f32 	%f590, [SPHERES+8];
	sub.f32 	%f591, %f590, %f102;
	ld.const.f32 	%f592, [SPHERES+12];
	sub.f32 	%f593, %f592, %f103;
	mul.f32 	%f594, %f99, %f591;
	fma.rn.f32 	%f595, %f98, %f589, %f594;
	fma.rn.f32 	%f107, %f100, %f593, %f595;
	mul.f32 	%f596, %f107, %f107;
	mul.f32 	%f597, %f591, %f591;
	fma.rn.f32 	%f598, %f589, %f589, %f597;
	fma.rn.f32 	%f599, %f593, %f593, %f598;
	sub.f32 	%f600, %f596, %f599;
	ld.const.f32 	%f601, [SPHERES];
	fma.rn.f32 	%f108, %f601, %f601, %f600;
	setp.lt.f32 	%p71, %f108, 0f00000000;
	@%p71 bra 	$L__BB0_34;
	sqrt.rn.f32 	%f602, %f108;
	sub.f32 	%f603, %f107, %f602;
	setp.gt.f32 	%p72, %f603, 0f38D1B717;
	add.f32 	%f604, %f107, %f602;
	setp.gt.f32 	%p73, %f604, 0f38D1B717;
	selp.f32 	%f605, %f604, 0f00000000, %p73;
	selp.f32 	%f1015, %f603, %f605, %p72;
$L__BB0_34:
	sub.f32 	%f607, %f7, %f101;
	sub.f32 	%f608, %f8, %f102;
	sub.f32 	%f609, %f9, %f103;
	mul.f32 	%f610, %f99, %f608;
	fma.rn.f32 	%f611, %f98, %f607, %f610;
	fma.rn.f32 	%f111, %f100, %f609, %f611;
	mul.f32 	%f612, %f111, %f111;
	mul.f32 	%f613, %f608, %f608;
	fma.rn.f32 	%f614, %f607, %f607, %f613;
	fma.rn.f32 	%f615, %f609, %f609, %f614;
	sub.f32 	%f616, %f612, %f615;
	add.f32 	%f112, %f10, %f616;
	setp.lt.f32 	%p74, %f112, 0f00000000;
	mov.f32 	%f1016, 0f00000000;
	@%p74 bra 	$L__BB0_36;
	sqrt.rn.f32 	%f617, %f112;
	sub.f32 	%f618, %f111, %f617;
	setp.gt.f32 	%p75, %f618, 0f38D1B717;
	add.f32 	%f619, %f111, %f617;
	setp.gt.f32 	%p76, %f619, 0f38D1B717;
	selp.f32 	%f620, %f619, 0f00000000, %p76;
	selp.f32 	%f1016, %f618, %f620, %p75;
$L__BB0_36:
	mov.b32 	%r138, %f1015;
	setp.gt.s32 	%p77, %r138, -1;
	and.b32  	%r139, %r138, 2147483647;
	add.s32 	%r140, %r139, -8388608;
	setp.lt.u32 	%p78, %r140, 2130706432;
	and.pred  	%p79, %p78, %p77;
	selp.f32 	%f622, %f1015, 0f7F800000, %p79;
	setp.neu.f32 	%p80, %f1016, 0f00000000;
	setp.lt.f32 	%p81, %f1016, %f622;
	and.pred  	%p82, %p80, %p81;
	selp.b32 	%r141, 0, %r198, %p79;
	selp.b32 	%r36, 1, %r141, %p82;
	selp.f32 	%f115, %f1016, %f622, %p82;
	sub.f32 	%f624, %f11, %f101;
	sub.f32 	%f625, %f12, %f102;
	sub.f32 	%f626, %f13, %f103;
	mul.f32 	%f627, %f99, %f625;
	fma.rn.f32 	%f628, %f98, %f624, %f627;
	fma.rn.f32 	%f116, %f100, %f626, %f628;
	mul.f32 	%f629, %f116, %f116;
	mul.f32 	%f630, %f625, %f625;
	fma.rn.f32 	%f631, %f624, %f624, %f630;
	fma.rn.f32 	%f632, %f626, %f626, %f631;
	sub.f32 	%f633, %f629, %f632;
	add.f32 	%f117, %f14, %f633;
	setp.lt.f32 	%p83, %f117, 0f00000000;
	mov.f32 	%f1017, 0f00000000;
	@%p83 bra 	$L__BB0_38;
	sqrt.rn.f32 	%f634, %f117;
	sub.f32 	%f635, %f116, %f634;
	setp.gt.f32 	%p84, %f635, 0f38D1B717;
	add.f32 	%f636, %f116, %f634;
	setp.gt.f32 	%p85, %f636, 0f38D1B717;
	selp.f32 	%f637, %f636, 0f00000000, %p85;
	selp.f32 	%f1017, %f635, %f637, %p84;
$L__BB0_38:
	setp.neu.f32 	%p86, %f1017, 0f00000000;
	setp.lt.f32 	%p87, %f1017, %f115;
	and.pred  	%p88, %p86, %p87;
	selp.b32 	%r37, 2, %r36, %p88;
	selp.f32 	%f120, %f1017, %f115, %p88;
	sub.f32 	%f639, %f15, %f101;
	sub.f32 	%f640, %f16, %f102;
	sub.f32 	%f641, %f17, %f103;
	mul.f32 	%f642, %f99, %f640;
	fma.rn.f32 	%f643, %f98, %f639, %f642;
	fma.rn.f32 	%f121, %f100, %f641, %f643;
	mul.f32 	%f644, %f121, %f121;
	mul.f32 	%f645, %f640, %f640;
	fma.rn.f32 	%f646, %f639, %f639, %f645;
	fma.rn.f32 	%f647, %f641, %f641, %f646;
	sub.f32 	%f648, %f644, %f647;
	add.f32 	%f122, %f18, %f648;
	setp.lt.f32 	%p89, %f122, 0f00000000;
	mov.f32 	%f1018, 0f00000000;
	@%p89 bra 	$L__BB0_40;
	sqrt.rn.f32 	%f649, %f122;
	sub.f32 	%f650, %f121, %f649;
	setp.gt.f32 	%p90, %f650, 0f38D1B717;
	add.f32 	%f651, %f121, %f649;
	setp.gt.f32 	%p91, %f651, 0f38D1B717;
	selp.f32 	%f652, %f651, 0f00000000, %p91;
	selp.f32 	%f1018, %f650, %f652, %p90;
$L__BB0_40:
	setp.neu.f32 	%p92, %f1018, 0f00000000;
	setp.lt.f32 	%p93, %f1018, %f120;
	and.pred  	%p94, %p92, %p93;
	selp.b32 	%r38, 3, %r37, %p94;
	selp.f32 	%f125, %f1018, %f120, %p94;
	sub.f32 	%f654, %f19, %f101;
	sub.f32 	%f655, %f20, %f102;
	sub.f32 	%f656, %f21, %f103;
	mul.f32 	%f657, %f99, %f655;
	fma.rn.f32 	%f658, %f98, %f654, %f657;
	fma.rn.f32 	%f126, %f100, %f656, %f658;
	mul.f32 	%f659, %f126, %f126;
	mul.f32 	%f660, %f655, %f655;
	fma.rn.f32 	%f661, %f654, %f654, %f660;
	fma.rn.f32 	%f662, %f656, %f656, %f661;
	sub.f32 	%f663, %f659, %f662;
	add.f32 	%f127, %f22, %f663;
	setp.lt.f32 	%p95, %f127, 0f00000000;
	mov.f32 	%f1019, 0f00000000;
	@%p95 bra 	$L__BB0_42;
	sqrt.rn.f32 	%f664, %f127;
	sub.f32 	%f665, %f126, %f664;
	setp.gt.f32 	%p96, %f665, 0f38D1B717;
	add.f32 	%f666, %f126, %f664;
	setp.gt.f32 	%p97, %f666, 0f38D1B717;
	selp.f32 	%f667, %f666, 0f00000000, %p97;
	selp.f32 	%f1019, %f665, %f667, %p96;
$L__BB0_42:
	setp.neu.f32 	%p98, %f1019, 0f00000000;
	setp.lt.f32 	%p99, %f1019, %f125;
	and.pred  	%p100, %p98, %p99;
	selp.b32 	%r39, 4, %r38, %p100;
	selp.f32 	%f130, %f1019, %f125, %p100;
	sub.f32 	%f669, %f23, %f101;
	ld.const.f32 	%f670, [SPHERES+228];
	sub.f32 	%f671, %f670, %f102;
	ld.const.f32 	%f672, [SPHERES+232];
	sub.f32 	%f673, %f672, %f103;
	mul.f32 	%f674, %f99, %f671;
	fma.rn.f32 	%f675, %f98, %f669, %f674;
	fma.rn.f32 	%f131, %f100, %f673, %f675;
	mul.f32 	%f676, %f131, %f131;
	mul.f32 	%f677, %f671, %f671;
	fma.rn.f32 	%f678, %f669, %f669, %f677;
	fma.rn.f32 	%f679, %f673, %f673, %f678;
	sub.f32 	%f680, %f676, %f679;
	add.f32 	%f132, %f24, %f680;
	setp.lt.f32 	%p101, %f132, 0f00000000;
	mov.f32 	%f1020, 0f00000000;
	@%p101 bra 	$L__BB0_44;
	sqrt.rn.f32 	%f681, %f132;
	sub.f32 	%f682, %f131, %f681;
	setp.gt.f32 	%p102, %f682, 0f38D1B717;
	add.f32 	%f683, %f131, %f681;
	setp.gt.f32 	%p103, %f683, 0f38D1B717;
	selp.f32 	%f684, %f683, 0f00000000, %p103;
	selp.f32 	%f1020, %f682, %f684, %p102;
$L__BB0_44:
	setp.neu.f32 	%p104, %f1020, 0f00000000;
	setp.lt.f32 	%p105, %f1020, %f130;
	and.pred  	%p106, %p104, %p105;
	selp.b32 	%r40, 5, %r39, %p106;
	selp.f32 	%f135, %f1020, %f130, %p106;
	ld.const.f32 	%f686, [SPHERES+268];
	sub.f32 	%f687, %f686, %f101;
	ld.const.f32 	%f688, [SPHERES+272];
	sub.f32 	%f689, %f688, %f102;
	ld.const.f32 	%f690, [SPHERES+276];
	sub.f32 	%f691, %f690, %f103;
	mul.f32 	%f692, %f99, %f689;
	fma.rn.f32 	%f693, %f98, %f687, %f692;
	fma.rn.f32 	%f136, %f100, %f691, %f693;
	mul.f32 	%f694, %f136, %f136;
	mul.f32 	%f695, %f689, %f689;
	fma.rn.f32 	%f696, %f687, %f687, %f695;
	fma.rn.f32 	%f697, %f691, %f691, %f696;
	sub.f32 	%f698, %f694, %f697;
	add.f32 	%f137, %f25, %f698;
	setp.lt.f32 	%p107, %f137, 0f00000000;
	mov.f32 	%f1021, 0f00000000;
	@%p107 bra 	$L__BB0_46;
	sqrt.rn.f32 	%f699, %f137;
	sub.f32 	%f700, %f136, %f699;
	setp.gt.f32 	%p108, %f700, 0f38D1B717;
	add.f32 	%f701, %f136, %f699;
	setp.gt.f32 	%p109, %f701, 0f38D1B717;
	selp.f32 	%f702, %f701, 0f00000000, %p109;
	selp.f32 	%f1021, %f700, %f702, %p108;
$L__BB0_46:
	setp.neu.f32 	%p110, %f1021, 0f00000000;
	setp.lt.f32 	%p111, %f1021, %f135;
	and.pred  	%p112, %p110, %p111;
	selp.b32 	%r41, 6, %r40, %p112;
	selp.f32 	%f140, %f1021, %f135, %p112;
	ld.const.f32 	%f704, [SPHERES+312];
	sub.f32 	%f705, %f704, %f101;
	ld.const.f32 	%f706, [SPHERES+316];
	sub.f32 	%f707, %f706, %f102;
	sub.f32 	%f708, %f26, %f103;
	mul.f32 	%f709, %f99, %f707;
	fma.rn.f32 	%f710, %f98, %f705, %f709;
	fma.rn.f32 	%f141, %f100, %f708, %f710;
	mul.f32 	%f711, %f141, %f141;
	mul.f32 	%f712, %f707, %f707;
	fma.rn.f32 	%f713, %f705, %f705, %f712;
	fma.rn.f32 	%f714, %f708, %f708, %f713;
	sub.f32 	%f715, %f711, %f714;
	add.f32 	%f142, %f27, %f715;
	setp.lt.f32 	%p113, %f142, 0f00000000;
	mov.f32 	%f1022, 0f00000000;
	@%p113 bra 	$L__BB0_48;
	sqrt.rn.f32 	%f716, %f142;
	sub.f32 	%f717, %f141, %f716;
	setp.gt.f32 	%p114, %f717, 0f38D1B717;
	add.f32 	%f718, %f141, %f716;
	setp.gt.f32 	%p115, %f718, 0f38D1B717;
	selp.f32 	%f719, %f718, 0f00000000, %p115;
	selp.f32 	%f1022, %f717, %f719, %p114;
$L__BB0_48:
	setp.neu.f32 	%p116, %f1022, 0f00000000;
	setp.lt.f32 	%p117, %f1022, %f140;
	and.pred  	%p118, %p116, %p117;
	selp.b32 	%r42, 7, %r41, %p118;
	selp.f32 	%f145, %f1022, %f140, %p118;
	sub.f32 	%f721, %f28, %f101;
	sub.f32 	%f722, %f29, %f102;
	sub.f32 	%f723, %f30, %f103;
	mul.f32 	%f724, %f99, %f722;
	fma.rn.f32 	%f725, %f98, %f721, %f724;
	fma.rn.f32 	%f146, %f100, %f723, %f725;
	mul.f32 	%f726, %f146, %f146;
	mul.f32 	%f727, %f722, %f722;
	fma.rn.f32 	%f728, %f721, %f721, %f727;
	fma.rn.f32 	%f729, %f723, %f723, %f728;
	sub.f32 	%f730, %f726, %f729;
	add.f32 	%f147, %f31, %f730;
	setp.lt.f32 	%p119, %f147, 0f00000000;
	mov.f32 	%f1023, 0f00000000;
	@%p119 bra 	$L__BB0_50;
	sqrt.rn.f32 	%f731, %f147;
	sub.f32 	%f732, %f146, %f731;
	setp.gt.f32 	%p120, %f732, 0f38D1B717;
	add.f32 	%f733, %f146, %f731;
	setp.gt.f32 	%p121, %f733, 0f38D1B717;
	selp.f32 	%f734, %f733, 0f00000000, %p121;
	selp.f32 	%f1023, %f732, %f734, %p120;
$L__BB0_50:
	setp.neu.f32 	%p122, %f1023, 0f00000000;
	setp.lt.f32 	%p123, %f1023, %f145;
	and.pred  	%p124, %p122, %p123;
	selp.b32 	%r198, 8, %r42, %p124;
	selp.f32 	%f150, %f1023, %f145, %p124;
	setp.equ.f32 	%p125, %f150, 0f7F800000;
	mov.f32 	%f1035, 0f00000000;
	mov.f32 	%f1036, %f1035;
	mov.f32 	%f1037, %f1035;
	@%p125 bra 	$L__BB0_89;
	mul.wide.u32 	%rd46, %r198, 44;
	mov.u64 	%rd47, SPHERES;
	add.s64 	%rd14, %rd47, %rd46;
	fma.rn.f32 	%f151, %f98, %f150, %f101;
	fma.rn.f32 	%f152, %f99, %f150, %f102;
	fma.rn.f32 	%f153, %f100, %f150, %f103;
	ld.const.f32 	%f736, [%rd14+4];
	sub.f32 	%f737, %f151, %f736;
	ld.const.f32 	%f738, [%rd14+8];
	sub.f32 	%f739, %f152, %f738;
	ld.const.f32 	%f740, [%rd14+12];
	sub.f32 	%f741, %f153, %f740;
	mul.f32 	%f742, %f739, %f739;
	fma.rn.f32 	%f743, %f737, %f737, %f742;
	fma.rn.f32 	%f744, %f741, %f741, %f743;
	sqrt.rn.f32 	%f745, %f744;
	rcp.rn.f32 	%f746, %f745;
	mul.f32 	%f747, %f737, %f746;
	mul.f32 	%f748, %f739, %f746;
	mul.f32 	%f749, %f741, %f746;
	mul.f32 	%f750, %f99, %f748;
	fma.rn.f32 	%f751, %f98, %f747, %f750;
	fma.rn.f32 	%f752, %f100, %f749, %f751;
	setp.ltu.f32 	%p126, %f752, 0f00000000;
	neg.f32 	%f753, %f747;
	neg.f32 	%f754, %f748;
	neg.f32 	%f755, %f749;
	selp.f32 	%f154, %f747, %f753, %p126;
	selp.f32 	%f155, %f748, %f754, %p126;
	selp.f32 	%f156, %f749, %f755, %p126;
	ld.const.f32 	%f756, [%rd14+28];
	ld.const.f32 	%f757, [%rd14+32];
	ld.const.f32 	%f758, [%rd14+36];
	add.f32 	%f759, %f83, 0f00000000;
	fma.rn.f32 	%f157, %f104, %f756, %f759;
	add.f32 	%f760, %f84, 0f00000000;
	fma.rn.f32 	%f158, %f105, %f757, %f760;
	add.f32 	%f761, %f85, 0f00000000;
	fma.rn.f32 	%f159, %f106, %f758, %f761;
	abs.f32 	%f762, %f154;
	setp.gt.f32 	%p127, %f762, 0f3DCCCCCD;
	selp.f32 	%f763, 0f3F800000, 0f00000000, %p127;
	selp.f32 	%f764, 0f00000000, 0f3F800000, %p127;
	mul.f32 	%f765, %f156, %f763;
	mul.f32 	%f766, %f155, 0f00000000;
	sub.f32 	%f767, %f765, %f766;
	mul.f32 	%f768, %f154, 0f00000000;
	mul.f32 	%f769, %f156, %f764;
	sub.f32 	%f770, %f768, %f769;
	mul.f32 	%f771, %f155, %f764;
	mul.f32 	%f772, %f154, %f763;
	sub.f32 	%f773, %f771, %f772;
	mul.f32 	%f774, %f770, %f770;
	fma.rn.f32 	%f775, %f767, %f767, %f774;
	fma.rn.f32 	%f776, %f773, %f773, %f775;
	sqrt.rn.f32 	%f777, %f776;
	rcp.rn.f32 	%f778, %f777;
	mul.f32 	%f160, %f778, %f767;
	mul.f32 	%f161, %f778, %f770;
	mul.f32 	%f162, %f778, %f773;
	mov.u32 	%r191, %r5;
	mov.f32 	%f1024, %f32;
	@%p1 bra 	$L__BB0_57;
	mov.b64 	%rd91, 0;
	mov.b32 	%r188, 0;
$L__BB0_53:
	.pragma "nounroll";
	mul.wide.u32 	%rd49, %r188, 4;
	mov.u64 	%rd50, __cudart_i2opi_f;
	add.s64 	%rd51, %rd50, %rd49;
	ld.global.nc.u32 	%r143, [%rd51];
	mad.wide.u32 	%rd52, %r143, %r3, %rd91;
	shr.u64 	%rd91, %rd52, 32;
	add.s64 	%rd53, %rd2, %rd49;
	st.local.u32 	[%rd53], %rd52;
	add.s32 	%r188, %r188, 1;
	setp.ne.s32 	%p128, %r188, 6;
	@%p128 bra 	$L__BB0_53;
	setp.eq.s32 	%p129, %r4, 0;
	st.local.u32 	[%rd2+24], %rd91;
	ld.local.u32 	%r189, [%rd3+24];
	ld.local.u32 	%r190, [%rd3+20];
	@%p129 bra 	$L__BB0_56;
	shf.l.wrap.b32 	%r189, %r190, %r189, %r4;
	ld.local.u32 	%r144, [%rd3+16];
	shf.l.wrap.b32 	%r190, %r144, %r190, %r4;
$L__BB0_56:
	shr.u32 	%r145, %r189, 30;
	shf.l.wrap.b32 	%r146, %r190, %r189, 2;
	shl.b32 	%r147, %r190, 2;
	shr.u32 	%r148, %r146, 31;
	add.s32 	%r191, %r148, %r145;
	shr.s32 	%r149, %r146, 31;
	xor.b32  	%r150, %r149, %r146;
	xor.b32  	%r151, %r149, %r147;
	cvt.u64.u32 	%rd54, %r150;
	shl.b64 	%rd55, %rd54, 32;
	cvt.u64.u32 	%rd56, %r151;
	or.b64  	%rd57, %rd55, %rd56;
	cvt.rn.f64.s64 	%fd5, %rd57;
	mul.f64 	%fd6, %fd5, 0d3BF921FB54442D19;
	cvt.rn.f32.f64 	%f779, %fd6;
	neg.f32 	%f780, %f779;
	setp.lt.s32 	%p130, %r146, 0;
	selp.f32 	%f1024, %f780, %f779, %p130;
$L__BB0_57:
	add.s32 	%r152, %r191, 1;
	mul.rn.f32 	%f781, %f1024, %f1024;
	and.b32  	%r153, %r191, 1;
	setp.eq.b32 	%p131, %r153, 1;
	selp.f32 	%f782, %f1024, 0f3F800000, %p131;
	fma.rn.f32 	%f783, %f781, %f782, 0f00000000;
	fma.rn.f32 	%f784, %f781, 0f37CBAC00, 0fBAB607ED;
	selp.f32 	%f785, 0fB94D4153, %f784, %p131;
	selp.f32 	%f786, 0f3C0885E4, 0f3D2AAABB, %p131;
	fma.rn.f32 	%f787, %f785, %f781, %f786;
	selp.f32 	%f788, 0fBE2AAAA8, 0fBEFFFFFF, %p131;
	fma.rn.f32 	%f789, %f787, %f781, %f788;
	fma.rn.f32 	%f790, %f789, %f783, %f782;
	and.b32  	%r154, %r152, 2;
	setp.eq.s32 	%p132, %r154, 0;
	mov.f32 	%f791, 0f00000000;
	sub.f32 	%f792, %f791, %f790;
	selp.f32 	%f793, %f790, %f792, %p132;
	mul.f32 	%f794, %f86, %f793;
	mul.f32 	%f165, %f160, %f794;
	mul.f32 	%f166, %f161, %f794;
	mul.f32 	%f167, %f162, %f794;
	mov.u32 	%r195, %r5;
	mov.f32 	%f1025, %f32;
	@%p1 bra 	$L__BB0_63;
	mov.b64 	%rd92, 0;
	mov.b32 	%r192, 0;
$L__BB0_59:
	.pragma "nounroll";
	mul.wide.u32 	%rd59, %r192, 4;
	mov.u64 	%rd60, __cudart_i2opi_f;
	add.s64 	%rd61, %rd60, %rd59;
	ld.global.nc.u32 	%r156, [%rd61];
	mad.wide.u32 	%rd62, %r156, %r3, %rd92;
	shr.u64 	%rd92, %rd62, 32;
	add.s64 	%rd63, %rd1, %rd59;
	st.local.u32 	[%rd63], %rd62;
	add.s32 	%r192, %r192, 1;
	setp.ne.s32 	%p133, %r192, 6;
	@%p133 bra 	$L__BB0_59;
	setp.eq.s32 	%p134, %r4, 0;
	st.local.u32 	[%rd1+24], %rd92;
	ld.local.u32 	%r193, [%rd4+24];
	ld.local.u32 	%r194, [%rd4+20];
	@%p134 bra 	$L__BB0_62;
	shf.l.wrap.b32 	%r193, %r194, %r193, %r4;
	ld.local.u32 	%r157, [%rd4+16];
	shf.l.wrap.b32 	%r194, %r157, %r194, %r4;
$L__BB0_62:
	shr.u32 	%r158, %r193, 30;
	shf.l.wrap.b32 	%r159, %r194, %r193, 2;
	shl.b32 	%r160, %r194, 2;
	shr.u32 	%r161, %r159, 31;
	add.s32 	%r195, %r161, %r158;
	shr.s32 	%r162, %r159, 31;
	xor.b32  	%r163, %r162, %r159;
	xor.b32  	%r164, %r162, %r160;
	cvt.u64.u32 	%rd64, %r163;
	shl.b64 	%rd65, %rd64, 32;
	cvt.u64.u32 	%rd66, %r164;
	or.b64  	%rd67, %rd65, %rd66;
	cvt.rn.f64.s64 	%fd7, %rd67;
	mul.f64 	%fd8, %fd7, 0d3BF921FB54442D19;
	cvt.rn.f32.f64 	%f795, %fd8;
	neg.f32 	%f796, %f795;
	setp.lt.s32 	%p135, %r159, 0;
	selp.f32 	%f1025, %f796, %f795, %p135;
$L__BB0_63:
	mul.rn.f32 	%f798, %f1025, %f1025;
	and.b32  	%r165, %r195, 1;
	setp.eq.b32 	%p136, %r165, 1;
	selp.f32 	%f799, 0f3F800000, %f1025, %p136;
	fma.rn.f32 	%f800, %f798, %f799, 0f00000000;
	fma.rn.f32 	%f801, %f798, 0f37CBAC00, 0fBAB607ED;
	selp.f32 	%f802, %f801, 0fB94D4153, %p136;
	selp.f32 	%f803, 0f3D2AAABB, 0f3C0885E4, %p136;
	fma.rn.f32 	%f804, %f802, %f798, %f803;
	selp.f32 	%f805, 0fBEFFFFFF, 0fBE2AAAA8, %p136;
	fma.rn.f32 	%f806, %f804, %f798, %f805;
	fma.rn.f32 	%f807, %f806, %f800, %f799;
	and.b32  	%r166, %r195, 2;
	setp.eq.s32 	%p137, %r166, 0;
	mov.f32 	%f1026, 0f00000000;
	sub.f32 	%f808, %f1026, %f807;
	selp.f32 	%f809, %f807, %f808, %p137;
	mul.f32 	%f810, %f86, %f809;
	mul.f32 	%f811, %f156, %f161;
	mul.f32 	%f812, %f155, %f162;
	sub.f32 	%f813, %f812, %f811;
	mul.f32 	%f814, %f154, %f162;
	mul.f32 	%f815, %f156, %f160;
	sub.f32 	%f816, %f815, %f814;
	mul.f32 	%f817, %f155, %f160;
	mul.f32 	%f818, %f154, %f161;
	sub.f32 	%f819, %f818, %f817;
	fma.rn.f32 	%f820, %f813, %f810, %f165;
	fma.rn.f32 	%f821, %f816, %f810, %f166;
	fma.rn.f32 	%f822, %f819, %f810, %f167;
	fma.rn.f32 	%f823, %f90, %f154, %f820;
	fma.rn.f32 	%f824, %f90, %f155, %f821;
	fma.rn.f32 	%f825, %f90, %f156, %f822;
	mul.f32 	%f826, %f824, %f824;
	fma.rn.f32 	%f827, %f823, %f823, %f826;
	fma.rn.f32 	%f828, %f825, %f825, %f827;
	sqrt.rn.f32 	%f829, %f828;
	rcp.rn.f32 	%f830, %f829;
	mul.f32 	%f170, %f830, %f823;
	mul.f32 	%f171, %f830, %f824;
	mul.f32 	%f172, %f830, %f825;
	fma.rn.f32 	%f173, %f154, 0f3D4CCCCD, %f151;
	fma.rn.f32 	%f174, %f155, 0f3D4CCCCD, %f152;
	fma.rn.f32 	%f175, %f156, 0f3D4CCCCD, %f153;
	mul.f32 	%f831, %f155, %f171;
	fma.rn.f32 	%f832, %f154, %f170, %f831;
	fma.rn.f32 	%f833, %f156, %f172, %f832;
	mul.f32 	%f834, %f104, %f833;
	mul.f32 	%f835, %f105, %f833;
	mul.f32 	%f836, %f106, %f833;
	ld.const.f32 	%f837, [%rd14+16];
	mul.f32 	%f176, %f837, %f834;
	ld.const.f32 	%f838, [%rd14+20];
	mul.f32 	%f177, %f838, %f835;
	ld.const.f32 	%f839, [%rd14+24];
	mul.f32 	%f178, %f839, %f836;
	ld.const.f32 	%f840, [SPHERES+4];
	sub.f32 	%f841, %f840, %f173;
	ld.const.f32 	%f842, [SPHERES+8];
	sub.f32 	%f843, %f842, %f174;
	ld.const.f32 	%f844, [SPHERES+12];
	sub.f32 	%f845, %f844, %f175;
	mul.f32 	%f846, %f171, %f843;
	fma.rn.f32 	%f847, %f170, %f841, %f846;
	fma.rn.f32 	%f179, %f172, %f845, %f847;
	mul.f32 	%f848, %f179, %f179;
	mul.f32 	%f849, %f843, %f843;
	fma.rn.f32 	%f850, %f841, %f841, %f849;
	fma.rn.f32 	%f851, %f845, %f845, %f850;
	sub.f32 	%f852, %f848, %f851;
	ld.const.f32 	%f853, [SPHERES];
	fma.rn.f32 	%f180, %f853, %f853, %f852;
	setp.lt.f32 	%p138, %f180, 0f00000000;
	@%p138 bra 	$L__BB0_65;
	sqrt.rn.f32 	%f854, %f180;
	sub.f32 	%f855, %f179, %f854;
	setp.gt.f32 	%p139, %f855, 0f38D1B717;
	add.f32 	%f856, %f179, %f854;
	setp.gt.f32 	%p140, %f856, 0f38D1B717;
	selp.f32 	%f857, %f856, 0f00000000, %p140;
	selp.f32 	%f1026, %f855, %f857, %p139;
$L__BB0_65:
	sub.f32 	%f859, %f7, %f173;
	sub.f32 	%f860, %f8, %f174;
	sub.f32 	%f861, %f9, %f175;
	mul.f32 	%f862, %f171, %f860;
	fma.rn.f32 	%f863, %f170, %f859, %f862;
	fma.rn.f32 	%f183, %f172, %f861, %f863;
	mul.f32 	%f864, %f183, %f183;
	mul.f32 	%f865, %f860, %f860;
	fma.rn.f32 	%f866, %f859, %f859, %f865;
	fma.rn.f32 	%f867, %f861, %f861, %f866;
	sub.f32 	%f868, %f864, %f867;
	add.f32 	%f184, %f10, %f868;
	setp.lt.f32 	%p141, %f184, 0f00000000;
	mov.f32 	%f1027, 0f00000000;
	@%p141 bra 	$L__BB0_67;
	sqrt.rn.f32 	%f869, %f184;
	sub.f32 	%f870, %f183, %f869;
	setp.gt.f32 	%p142, %f870, 0f38D1B717;
	add.f32 	%f871, %f183, %f869;
	setp.gt.f32 	%p143, %f871, 0f38D1B717;
	selp.f32 	%f872, %f871, 0f00000000, %p143;
	selp.f32 	%f1027, %f870, %f872, %p142;
$L__BB0_67:
	mov.b32 	%r167, %f1026;
	setp.gt.s32 	%p144, %r167, -1;
	and.b32  	%r168, %r167, 2147483647;
	add.s32 	%r169, %r168, -8388608;
	setp.lt.u32 	%p145, %r169, 2130706432;
	and.pred  	%p146, %p145, %p144;
	selp.f32 	%f874, %f1026, 0f7F800000, %p146;
	setp.neu.f32 	%p147, %f1027, 0f00000000;
	setp.lt.f32 	%p148, %f1027, %f874;
	and.pred  	%p149, %p147, %p148;
	selp.b32 	%r170, 0, %r198, %p146;
	selp.b32 	%r64, 1, %r170, %p149;
	selp.f32 	%f187, %f1027, %f874, %p149;
	sub.f32 	%f876, %f11, %f173;
	sub.f32 	%f877, %f12, %f174;
	sub.f32 	%f878, %f13, %f175;
	mul.f32 	%f879, %f171, %f877;
	fma.rn.f32 	%f880, %f170, %f876, %f879;
	fma.rn.f32 	%f188, %f172, %f878, %f880;
	mul.f32 	%f881, %f188, %f188;
	mul.f32 	%f882, %f877, %f877;
	fma.rn.f32 	%f883, %f876, %f876, %f882;
	fma.rn.f32 	%f884, %f878, %f878, %f883;
	sub.f32 	%f885, %f881, %f884;
	add.f32 	%f189, %f14, %f885;
	setp.lt.f32 	%p150, %f189, 0f00000000;
	mov.f32 	%f1028, 0f00000000;
	@%p150 bra 	$L__BB0_69;
	sqrt.rn.f32 	%f886, %f189;
	sub.f32 	%f887, %f188, %f886;
	setp.gt.f32 	%p151, %f887, 0f38D1B717;
	add.f32 	%f888, %f188, %f886;
	setp.gt.f32 	%p152, %f888, 0f38D1B717;
	selp.f32 	%f889, %f888, 0f00000000, %p152;
	selp.f32 	%f1028, %f887, %f889, %p151;
$L__BB0_69:
	setp.neu.f32 	%p153, %f1028, 0f00000000;
	setp.lt.f32 	%p154, %f1028, %f187;
	and.pred  	%p155, %p153, %p154;
	selp.b32 	%r65, 2, %r64, %p155;
	selp.f32 	%f192, %f1028, %f187, %p155;
	sub.f32 	%f891, %f15, %f173;
	sub.f32 	%f892, %f16, %f174;
	sub.f32 	%f893, %f17, %f175;
	mul.f32 	%f894, %f171, %f892;
	fma.rn.f32 	%f895, %f170, %f891, %f894;
	fma.rn.f32 	%f193, %f172, %f893, %f895;
	mul.f32 	%f896, %f193, %f193;
	mul.f32 	%f897, %f892, %f892;
	fma.rn.f32 	%f898, %f891, %f891, %f897;
	fma.rn.f32 	%f899, %f893, %f893, %f898;
	sub.f32 	%f900, %f896, %f899;
	add.f32 	%f194, %f18, %f900;
	setp.lt.f32 	%p156, %f194, 0f00000000;
	mov.f32 	%f1029, 0f00000000;
	@%p156 bra 	$L__BB0_71;
	sqrt.rn.f32 	%f901, %f194;
	sub.f32 	%f902, %f193, %f901;
	setp.gt.f32 	%p157, %f902, 0f38D1B717;
	add.f32 	%f903, %f193, %f901;
	setp.gt.f32 	%p158, %f903, 0f38D1B717;
	selp.f32 	%f904, %f903, 0f00000000, %p158;
	selp.f32 	%f1029, %f902, %f904, %p157;
$L__BB0_71:
	setp.neu.f32 	%p159, %f1029, 0f00000000;
	setp.lt.f32 	%p160, %f1029, %f192;
	and.pred  	%p161, %p159, %p160;
	selp.b32 	%r66, 3, %r65, %p161;
	selp.f32 	%f197, %f1029, %f192, %p161;
	sub.f32 	%f906, %f19, %f173;
	sub.f32 	%f907, %f20, %f174;
	sub.f32 	%f908, %f21, %f175;
	mul.f32 	%f909, %f171, %f907;
	fma.rn.f32 	%f910, %f170, %f906, %f909;
	fma.rn.f32 	%f198, %f172, %f908, %f910;
	mul.f32 	%f911, %f198, %f198;
	mul.f32 	%f912, %f907, %f907;
	fma.rn.f32 	%f913, %f906, %f906, %f912;
	fma.rn.f32 	%f914, %f908, %f908, %f913;
	sub.f32 	%f915, %f911, %f914;
	add.f32 	%f199, %f22, %f915;
	setp.lt.f32 	%p162, %f199, 0f00000000;
	mov.f32 	%f1030, 0f00000000;
	@%p162 bra 	$L__BB0_73;
	sqrt.rn.f32 	%f916, %f199;
	sub.f32 	%f917, %f198, %f916;
	setp.gt.f32 	%p163, %f917, 0f38D1B717;
	add.f32 	%f918, %f198, %f916;
	setp.gt.f32 	%p164, %f918, 0f38D1B717;
	selp.f32 	%f919, %f918, 0f00000000, %p164;
	selp.f32 	%f1030, %f917, %f919, %p163;
$L__BB0_73:
	setp.neu.f32 	%p165, %f1030, 0f00000000;
	setp.lt.f32 	%p166, %f1030, %f197;
	and.pred  	%p167, %p165, %p166;
	selp.b32 	%r67, 4, %r66, %p167;
	selp.f32 	%f202, %f1030, %f197, %p167;
	sub.f32 	%f921, %f23, %f173;
	ld.const.f32 	%f922, [SPHERES+228];
	sub.f32 	%f923, %f922, %f174;
	ld.const.f32 	%f924, [SPHERES+232];
	sub.f32 	%f925, %f924, %f175;
	mul.f32 	%f926, %f171, %f923;
	fma.rn.f32 	%f927, %f170, %f921, %f926;
	fma.rn.f32 	%f203, %f172, %f925, %f927;
	mul.f32 	%f928, %f203, %f203;
	mul.f32 	%f929, %f923, %f923;
	fma.rn.f32 	%f930, %f921, %f921, %f929;
	fma.rn.f32 	%f931, %f925, %f925, %f930;
	sub.f32 	%f932, %f928, %f931;
	add.f32 	%f204, %f24, %f932;
	setp.lt.f32 	%p168, %f204, 0f00000000;
	mov.f32 	%f1031, 0f00000000;
	@%p168 bra 	$L__BB0_75;
	sqrt.rn.f32 	%f933, %f204;
	sub.f32 	%f934, %f203, %f933;
	setp.gt.f32 	%p169, %f934, 0f38D1B717;
	add.f32 	%f935, %f203, %f933;
	setp.gt.f32 	%p170, %f935, 0f38D1B717;
	selp.f32 	%f936, %f935, 0f00000000, %p170;
	selp.f32 	%f1031, %f934, %f936, %p169;
$L__BB0_75:
	setp.neu.f32 	%p171, %f1031, 0f00000000;
	setp.lt.f32 	%p172, %f1031, %f202;
	and.pred  	%p173, %p171, %p172;
	selp.b32 	%r68, 5, %r67, %p173;
	selp.f32 	%f207, %f1031, %f202, %p173;
	ld.const.f32 	%f938, [SPHERES+268];
	sub.f32 	%f939, %f938, %f173;
	ld.const.f32 	%f940, [SPHERES+272];
	sub.f32 	%f941, %f940, %f174;
	ld.const.f32 	%f942, [SPHERES+276];
	sub.f32 	%f943, %f942, %f175;
	mul.f32 	%f944, %f171, %f941;
	fma.rn.f32 	%f945, %f170, %f939, %f944;
	fma.rn.f32 	%f208, %f172, %f943, %f945;
	mul.f32 	%f946, %f208, %f208;
	mul.f32 	%f947, %f941, %f941;
	fma.rn.f32 	%f948, %f939, %f939, %f947;
	fma.rn.f32 	%f949, %f943, %f943, %f948;
	sub.f32 	%f950, %f946, %f949;
	add.f32 	%f209, %f25, %f950;
	setp.lt.f32 	%p174, %f209, 0f00000000;
	mov.f32 	%f1032, 0f00000000;
	@%p174 bra 	$L__BB0_77;
	sqrt.rn.f32 	%f951, %f209;
	sub.f32 	%f952, %f208, %f951;
	setp.gt.f32 	%p175, %f952, 0f38D1B717;
	add.f32 	%f953, %f208, %f951;
	setp.gt.f32 	%p176, %f953, 0f38D1B717;
	selp.f32 	%f954, %f953, 0f00000000, %p176;
	selp.f32 	%f1032, %f952, %f954, %p175;
$L__BB0_77:
	setp.neu.f32 	%p177, %f1032, 0f00000000;
	setp.lt.f32 	%p178, %f1032, %f207;
	and.pred  	%p179, %p177, %p178;
	selp.b32 	%r69, 6, %r68, %p179;
	selp.f32 	%f212, %f1032, %f207, %p179;
	ld.const.f32 	%f956, [SPHERES+312];
	sub.f32 	%f957, %f956, %f173;
	ld.const.f32 	%f958, [SPHERES+316];
	sub.f32 	%f959, %f958, %f174;
	sub.f32 	%f960, %f26, %f175;
	mul.f32 	%f961, %f171, %f959;
	fma.rn.f32 	%f962, %f170, %f957, %f961;
	fma.rn.f32 	%f213, %f172, %f960, %f962;
	mul.f32 	%f963, %f213, %f213;
	mul.f32 	%f964, %f959, %f959;
	fma.rn.f32 	%f965, %f957, %f957, %f964;
	fma.rn.f32 	%f966, %f960, %f960, %f965;
	sub.f32 	%f967, %f963, %f966;
	add.f32 	%f214, %f27, %f967;
	setp.lt.f32 	%p180, %f214, 0f00000000;
	mov.f32 	%f1033, 0f00000000;
	@%p180 bra 	$L__BB0_79;
	sqrt.rn.f32 	%f968, %f214;
	sub.f32 	%f969, %f213, %f968;
	setp.gt.f32 	%p181, %f969, 0f38D1B717;
	add.f32 	%f970, %f213, %f968;
	setp.gt.f32 	%p182, %f970, 0f38D1B717;
	selp.f32 	%f971, %f970, 0f00000000, %p182;
	selp.f32 	%f1033, %f969, %f971, %p181;
$L__BB0_79:
	setp.neu.f32 	%p183, %f1033, 0f00000000;
	setp.lt.f32 	%p184, %f1033, %f212;
	and.pred  	%p185, %p183, %p184;
	selp.b32 	%r70, 7, %r69, %p185;
	selp.f32 	%f217, %f1033, %f212, %p185;
	sub.f32 	%f973, %f28, %f173;
	sub.f32 	%f974, %f29, %f174;
	sub.f32 	%f975, %f30, %f175;
	mul.f32 	%f976, %f171, %f974;
	fma.rn.f32 	%f977, %f170, %f973, %f976;
	fma.rn.f32 	%f218, %f172, %f975, %f977;
	mul.f32 	%f978, %f218, %f218;
	mul.f32 	%f979, %f974, %f974;
	fma.rn.f32 	%f980, %f973, %f973, %f979;
	fma.rn.f32 	%f981, %f975, %f975, %f980;
	sub.f32 	%f982, %f978, %f981;
	add.f32 	%f219, %f31, %f982;
	setp.lt.f32 	%p186, %f219, 0f00000000;
	mov.f32 	%f1034, 0f00000000;
	@%p186 bra 	$L__BB0_81;
	sqrt.rn.f32 	%f983, %f219;
	sub.f32 	%f984, %f218, %f983;
	setp.gt.f32 	%p187, %f984, 0f38D1B717;
	add.f32 	%f985, %f218, %f983;
	setp.gt.f32 	%p188, %f985, 0f38D1B717;
	selp.f32 	%f986, %f985, 0f00000000, %p188;
	selp.f32 	%f1034, %f984, %f986, %p187;
$L__BB0_81:
	setp.neu.f32 	%p189, %f1034, 0f00000000;
	setp.lt.f32 	%p190, %f1034, %f217;
	and.pred  	%p191, %p189, %p190;
	selp.b32 	%r198, 8, %r70, %p191;
	selp.f32 	%f988, %f1034, %f217, %p191;
	setp.equ.f32 	%p192, %f988, 0f7F800000;
	mov.f32 	%f1035, 0f00000000;
	mov.f32 	%f1036, %f1035;
	mov.f32 	%f1037, %f1035;
	@%p192 bra 	$L__BB0_89;
	mul.wide.u32 	%rd68, %r198, 44;
	mov.u64 	%rd69, SPHERES;
	add.s64 	%rd70, %rd69, %rd68;
	ld.const.f32 	%f989, [%rd70+28];
	add.f32 	%f990, %f176, %f176;
	ld.const.f32 	%f991, [%rd70+32];
	add.f32 	%f992, %f177, %f177;
	ld.const.f32 	%f993, [%rd70+36];
	add.f32 	%f994, %f178, %f178;
	fma.rn.f32 	%f222, %f990, %f989, %f157;
	fma.rn.f32 	%f223, %f992, %f991, %f158;
	fma.rn.f32 	%f224, %f994, %f993, %f159;
	@%p1 bra 	$L__BB0_85;
	mov.b64 	%rd93, 0;
	mov.b32 	%r196, 0;
$L__BB0_84:
	.pragma "nounroll";
	mul.wide.u32 	%rd72, %r196, 4;
	mov.u64 	%rd73, __cudart_i2opi_f;
	add.s64 	%rd74, %rd73, %rd72;
	ld.global.nc.u32 	%r172, [%rd74];
	mad.wide.u32 	%rd75, %r172, %r3, %rd93;
	shr.u64 	%rd93, %rd75, 32;
	add.s64 	%rd76, %rd2, %rd72;
	st.local.u32 	[%rd76], %rd75;
	add.s32 	%r196, %r196, 1;
	setp.ne.s32 	%p193, %r196, 6;
	@%p193 bra 	$L__BB0_84;
$L__BB0_85:
	@%p1 bra 	$L__BB0_88;
	mov.b64 	%rd94, 0;
	mov.b32 	%r197, 0;
$L__BB0_87:
	.pragma "nounroll";
	mul.wide.u32 	%rd78, %r197, 4;
	mov.u64 	%rd79, __cudart_i2opi_f;
	add.s64 	%rd80, %rd79, %rd78;
	ld.global.nc.u32 	%r174, [%rd80];
	mad.wide.u32 	%rd81, %r174, %r3, %rd94;
	shr.u64 	%rd94, %rd81, 32;
	add.s64 	%rd82, %rd1, %rd78;
	st.local.u32 	[%rd82], %rd81;
	add.s32 	%r197, %r197, 1;
	setp.ne.s32 	%p194, %r197, 6;
	@%p194 bra 	$L__BB0_87;
$L__BB0_88:
	mul.f32 	%f1035, %f222, 0f3A800000;
	mul.f32 	%f1036, %f223, 0f3A800000;
	mul.f32 	%f1037, %f224, 0f3A800000;
$L__BB0_89:
	add.f32 	%f1001, %f1001, %f1035;
	add.f32 	%f1002, %f1002, %f1036;
	add.f32 	%f1003, %f1003, %f1037;
	add.s32 	%r178, %r178, 1;
	setp.ne.s32 	%p195, %r178, 1024;
	@%p195 bra 	$L__BB0_1;
	ld.param.u64 	%rd86, [_Z17PathTracingKernelP6float3_param_0];
	cvta.to.global.u64 	%rd83, %rd86;
	shl.b32 	%r175, %r2, 9;
	sub.s32 	%r176, %r1, %r175;
	add.s32 	%r177, %r176, 196096;
	min.f32 	%f995, %f1001, 0f3F800000;
	max.f32 	%f996, %f995, 0f00000000;
	min.f32 	%f997, %f1002, 0f3F800000;
	max.f32 	%f998, %f997, 0f00000000;
	min.f32 	%f999, %f1003, 0f3F800000;
	max.f32 	%f1000, %f999, 0f00000000;
	mul.wide.u32 	%rd84, %r177, 12;
	add.s64 	%rd85, %rd83, %rd84;
	st.global.f32 	[%rd85], %f996;
	st.global.f32 	[%rd85+4], %f998;
	st.global.f32 	[%rd85+8], %f1000;
	ret;

}


// ===== COMPILED SASS (sm_100) =====

	.target	sm_100

	.elftype	@"ET_EXEC"


//--------------------- .note.nv.tkinfo           --------------------------
	.section	.note.nv.tkinfo,"",@"SHT_NOTE"
	.sectionflags	@"SHF_NOTE_NV_TKINFO"
	.tkinfo
        /*0018*/ 	.word	0x00000002
        /*0030*/ 	.string	""
        /*0030*/ 	.string	"ptxas"
        /*0030*/ 	.string	"Cuda compilation tools, release 13.0, V13.0.88"
        /*0030*/ 	.string	"Build cuda_13.0.r13.0/compiler.36424714_0"
        /*0030*/ 	.string	"-arch sm_100 -m 64 "



//--------------------- .note.nv.cuinfo           --------------------------
	.section	.note.nv.cuinfo,"",@"SHT_NOTE"
	.sectionflags	@"SHF_NOTE_NV_CUINFO"
        /*0018*/ 	.short	0x0002
        /*001a*/ 	.short	0x0064
        /*001c*/ 	.short	0x0082
	.zero		2


//--------------------- .nv.info                  --------------------------
	.section	.nv.info,"",@"SHT_CUDA_INFO"
	.align	4


	//----- nvinfo : EIATTR_REGCOUNT
	.align		4
        /*0000*/ 	.byte	0x04, 0x2f
        /*0002*/ 	.short	(.L_3 - .L_2)
	.align		4
.L_2:
        /*0004*/ 	.word	index@(_Z17PathTracingKernelP6float3)
        /*0008*/ 	.word	0x0000003d


	//----- nvinfo : EIATTR_FRAME_SIZE
	.align		4
.L_3:
        /*000c*/ 	.byte	0x04, 0x11
        /*000e*/ 	.short	(.L_5 - .L_4)
	.align		4
.L_4:
        /*0010*/ 	.word	index@($__internal_2_$__cuda_sm3x_div_rn_noftz_f32_slowpath)
        /*0014*/ 	.word	0x00000000


	//----- nvinfo : EIATTR_FRAME_SIZE
	.align		4
.L_5:
        /*0018*/ 	.byte	0x04, 0x11
        /*001a*/ 	.short	(.L_7 - .L_6)
	.align		4
.L_6:
        /*001c*/ 	.word	index@($__internal_1_$__cuda_sm20_sqrt_rn_f32_slowpath)
        /*0020*/ 	.word	0x00000000


	//----- nvinfo : EIATTR_FRAME_SIZE
	.align		4
.L_7:
        /*0024*/ 	.byte	0x04, 0x11
        /*0026*/ 	.short	(.L_9 - .L_8)
	.align		4
.L_8:
        /*0028*/ 	.word	index@($__internal_0_$__cuda_sm20_rcp_rn_f32_slowpath)
        /*002c*/ 	.word	0x00000000


	//----- nvinfo : EIATTR_FRAME_SIZE
	.align		4
.L_9:
        /*0030*/ 	.byte	0x04, 0x11
        /*0032*/ 	.short	(.L_11 - .L_10)
	.align		4
.L_10:
        /*0034*/ 	.word	index@(_Z17PathTracingKernelP6float3)
        /*0038*/ 	.word	0x00000000


	//----- nvinfo : EIATTR_MIN_STACK_SIZE
	.align		4
.L_11:
        /*003c*/ 	.byte	0x04, 0x12
        /*003e*/ 	.short	(.L_13 - .L_12)
	.align		4
.L_12:
        /*0040*/ 	.word	index@(_Z17PathTracingKernelP6float3)
        /*0044*/ 	.word	0x00000000
.L_13:


//--------------------- .nv.compat                --------------------------
	.section	.nv.compat,"",@"SHT_CUDA_COMPAT_INFO"
	.align	4
        /*0000*/ 	.byte	0x02, 0x09, 0x00, 0x00, 0x02, 0x02, 0x01, 0x00, 0x02, 0x05, 0x05, 0x00, 0x03, 0x07, 0x01, 0x01
        /*0010*/ 	.byte	0x02, 0x03, 0x00, 0x00, 0x02, 0x06, 0x01, 0x00, 0x04, 0x0b, 0x08, 0x00, 0x01, 0x00, 0x00, 0x00
        /*0020*/ 	.byte	0x00, 0x00, 0x00, 0x00


//--------------------- .nv.info._Z17PathTracingKernelP6float3 --------------------------
	.section	.nv.info._Z17PathTracingKernelP6float3,"",@"SHT_CUDA_INFO"
	.sectionflags	@""
	.align	4


	//----- nvinfo : EIATTR_CUDA_API_VERSION
	.align		4
        /*0000*/ 	.byte	0x04, 0x37
        /*0002*/ 	.short	(.L_15 - .L_14)
.L_14:
        /*0004*/ 	.word	0x00000082


	//----- nvinfo : EIATTR_KPARAM_INFO
	.align		4
.L_15:
        /*0008*/ 	.byte	0x04, 0x17
        /*000a*/ 	.short	(.L_17 - .L_16)
.L_16:
        /*000c*/ 	.word	0x00000000
        /*0010*/ 	.short	0x0000
        /*0012*/ 	.short	0x0000
        /*0014*/ 	.byte	0x00, 0xf5, 0x21, 0x00


	//----- nvinfo : EIATTR_SPARSE_MMA_MASK
	.align		4
.L_17:
        /*0018*/ 	.byte	0x03, 0x50
        /*001a*/ 	.short	0x0000


	//----- nvinfo : EIATTR_MAXREG_COUNT
	.align		4
        /*001c*/ 	.byte	0x03, 0x1b
        /*001e*/ 	.short	0x00ff


	//----- nvinfo : EIATTR_MERCURY_ISA_VERSION
	.align		4
        /*0020*/ 	.byte	0x03, 0x5f
        /*0022*/ 	.short	0x0101


	//----- nvinfo : EIATTR_VRC_CTA_INIT_COUNT
	.align		4
        /*0024*/ 	.byte	0x02, 0x4a
	.zero		1
	.zero		1


	//----- nvinfo : EIATTR_EXIT_INSTR_OFFSETS
	.align		4
        /*0028*/ 	.byte	0x04, 0x1c
        /*002a*/ 	.short	(.L_19 - .L_18)


	//   ....[0]....
.L_18:
        /*002c*/ 	.word	0x000083f0


	//----- nvinfo : EIATTR_CRS_STACK_SIZE
	.align		4
.L_19:
        /*0030*/ 	.byte	0x04, 0x1e
        /*0032*/ 	.short	(.L_21 - .L_20)
.L_20:
        /*0034*/ 	.word	0x00000000


	//----- nvinfo : EIATTR_CBANK_PARAM_SIZE
	.align		4
.L_21:
        /*0038*/ 	.byte	0x03, 0x19
        /*003a*/ 	.short	0x0008


	//----- nvinfo : EIATTR_PARAM_CBANK
	.align		4
        /*003c*/ 	.byte	0x04, 0x0a
        /*003e*/ 	.short	(.L_23 - .L_22)
	.align		4
.L_22:
        /*0040*/ 	.word	index@(.nv.constant0._Z17PathTracingKernelP6float3)
        /*0044*/ 	.short	0x0380
        /*0046*/ 	.short	0x0008


	//----- nvinfo : EIATTR_SW_WAR
	.align		4
.L_23:
        /*0048*/ 	.byte	0x04, 0x36
        /*004a*/ 	.short	(.L_25 - .L_24)
.L_24:
        /*004c*/ 	.word	0x00000008
.L_25:


//--------------------- .nv.callgraph             --------------------------
	.section	.nv.callgraph,"",@"SHT_CUDA_CALLGRAPH"
	.align	4
	.sectionentsize	8
	.align		4
        /*0000*/ 	.word	0x00000000
	.align		4
        /*0004*/ 	.word	0xffffffff
	.align		4
        /*0008*/ 	.word	0x00000000
	.align		4
        /*000c*/ 	.word	0xfffffffe
	.align		4
        /*0010*/ 	.word	0x00000000
	.align		4
        /*0014*/ 	.word	0xfffffffd
	.align		4
        /*0018*/ 	.word	0x00000000
	.align		4
        /*001c*/ 	.word	0xfffffffc


//--------------------- .nv.constant3             --------------------------
	.section	.nv.constant3,"a",@progbits
	.align	4
.nv.constant3:
	.type		SPHERES,@object
	.size		SPHERES,(.L_0 - SPHERES)
SPHERES:
        /*0000*/ 	.byte	0x00, 0x50, 0xc3, 0x47, 0x00, 0x00, 0x48, 0x42, 0x33, 0x33, 0x23, 0x42, 0x00, 0x50, 0xc3, 0x47
        /* <DEDUP_REMOVED lines=23> */
        /*0180*/ 	.byte	0x00, 0x00, 0x00, 0x00, 0x00, 0x00, 0x00, 0x00, 0x00, 0x00, 0x00, 0x00
.L_0:


//--------------------- .nv.constant4             --------------------------
	.section	.nv.constant4,"a",@progbits
	.align	8
	.align		8
.nv.constant4:
        /*0000*/ 	.dword	__cudart_i2opi_f


//--------------------- .text._Z17PathTracingKernelP6float3 --------------------------
	.section	.text._Z17PathTracingKernelP6float3,"ax",@progbits
	.align	128
        .global         _Z17PathTracingKernelP6float3
        .type           _Z17PathTracingKernelP6float3,@function
        .size           _Z17PathTracingKernelP6float3,(.L_x_234 - _Z17PathTracingKernelP6float3)
        .other          _Z17PathTracingKernelP6float3,@"STO_CUDA_ENTRY STV_DEFAULT"
_Z17PathTracingKernelP6float3:
.text._Z17PathTracingKernelP6float3:
[----:B------:R-:W-:Y:S01]  /*0000*/  LDC R1, c[0x0][0x37c] ;  /* 0x0000df00ff017b82 */ /* 0x000fe20000000800 */
[----:B------:R-:W0:Y:S07]  /*0010*/  S2R R5, SR_TID.Y ;  /* 0x0000000000057919 */ /* 0x000e2e0000002200 */
[----:B------:R-:W1:Y:S01]  /*0020*/  LDC R3, c[0x0][0x360] ;  /* 0x0000d800ff037b82 */ /* 0x000e620000000800 */
[----:B------:R-:W-:Y:S01]  /*0030*/  MOV R4, 0x43c00000 ;  /* 0x43c0000000047802 */ /* 0x000fe20000000f00 */
[----:B------:R-:W-:Y:S01]  /*0040*/  HFMA2 R7, -RZ, RZ, 0.875, 0 ;  /* 0x3b000000ff077431 */ /* 0x000fe200000001ff */
[----:B------:R-:W1:Y:S01]  /*0050*/  S2R R6, SR_TID.X ;  /* 0x0000000000067919 */ /* 0x000e620000002100 */
[----:B------:R-:W-:Y:S04]  /*0060*/  BSSY.RECONVERGENT B0, `(.L_x_0) ;  /* 0x0000016000007945 */ /* 0x000fe80003800200 */
[----:B------:R-:W0:Y:S08]  /*0070*/  S2UR UR5, SR_CTAID.Y ;  /* 0x00000000000579c3 */ /* 0x000e300000002600 */
[----:B------:R-:W0:Y:S08]  /*0080*/  LDC R2, c[0x0][0x364] ;  /* 0x0000d900ff027b82 */ /* 0x000e300000000800 */
[----:B------:R-:W1:Y:S01]  /*0090*/  S2UR UR4, SR_CTAID.X ;  /* 0x00000000000479c3 */ /* 0x000e620000002500 */
[----:B0-----:R-:W-:-:S02]  /*00a0*/  IMAD R2, R2, UR5, R5 ;  /* 0x0000000502027c24 */ /* 0x001fc4000f8e0205 */
[----:B------:R-:W-:-:S03]  /*00b0*/  HFMA2 R5, -RZ, RZ, 0.8955078125, -0.052093505859375 ;  /* 0x3b2aaaabff057431 */ /* 0x000fc600000001ff */
[----:B------:R-:W-:Y:S01]  /*00c0*/  I2FP.F32.U32 R0, R2 ;  /* 0x0000000200007245 */ /* 0x000fe20000201000 */
[----:B-1----:R-:W-:-:S04]  /*00d0*/  IMAD R3, R3, UR4, R6 ;  /* 0x0000000403037c24 */ /* 0x002fc8000f8e0206 */
[----:B------:R-:W-:Y:S01]  /*00e0*/  FADD R0, R0, 0.25 ;  /* 0x3e80000000007421 */ /* 0x000fe20000000000 */
[----:B------:R-:W-:-:S03]  /*00f0*/  FFMA R4, R5, -R4, 1 ;  /* 0x3f80000005047423 */ /* 0x000fc60000000804 */
[----:B------:R-:W0:Y:S01]  /*0100*/  FCHK P0, R0, 384 ;  /* 0x43c0000000007902 */ /* 0x000e220000000000 */
[----:B------:R-:W-:Y:S01]  /*0110*/  FFMA R5, R4, R5, 0.002604166744276881218 ;  /* 0x3b2aaaab04057423 */ /* 0x000fe20000000005 */
[----:B------:R-:W-:-:S03]  /*0120*/  I2FP.F32.U32 R4, R3 ;  /* 0x0000000300047245 */ /* 0x000fc60000201000 */
[----:B------:R-:W-:Y:S02]  /*0130*/  FFMA R6, R0, R5, RZ ;  /* 0x0000000500067223 */ /* 0x000fe400000000ff */
[----:B------:R-:W-:Y:S02]  /*0140*/  FADD R4, R4, 0.25 ;  /* 0x3e80000004047421 */ /* 0x000fe40000000000 */
[----:B------:R-:W-:Y:S02]  /*0150*/  FFMA R8, R6, -384, R0 ;  /* 0xc3c0000006087823 */ /* 0x000fe40000000000 */
[----:B------:R-:W-:Y:S02]  /*0160*/  FFMA R7, R4, R7, -0.5 ;  /* 0xbf00000004077423 */ /* 0x000fe40000000007 */
[----:B------:R-:W-:Y:S01]  /*0170*/  FFMA R5, R5, R8, R6 ;  /* 0x0000000805057223 */ /* 0x000fe20000000006 */
[----:B0-----:R-:W-:Y:S06]  /*0180*/  @!P0 BRA `(.L_x_1) ;  /* 0x00000000000c8947 */ /* 0x001fec0003800000 */
[----:B------:R-:W-:-:S07]  /*0190*/  MOV R10, 0x1b0 ;  /* 0x000001b0000a7802 */ /* 0x000fce0000000f00 */
[----:B------:R-:W-:Y:S05]  /*01a0*/  CALL.REL.NOINC `($__internal_2_$__cuda_sm3x_div_rn_noftz_f32_slowpath) ;  /* 0x0000008400bc7944 */ /* 0x000fea0003c00000 */
[----:B------:R-:W-:-:S07]  /*01b0*/  MOV R5, R0 ;  /* 0x0000000000057202 */ /* 0x000fce0000000f00 */
.L_x_1:
[----:B------:R-:W-:Y:S05]  /*01c0*/  BSYNC.RECONVERGENT B0 ;  /* 0x0000000000007941 */ /* 0x000fea0003800200 */
.L_x_0:
[----:B------:R-:W-:Y:S01]  /*01d0*/  FADD R5, R5, -0.5 ;  /* 0xbf00000005057421 */ /* 0x000fe20000000000 */
[----:B------:R-:W-:Y:S01]  /*01e0*/  HFMA2 R6, -RZ, RZ, 3.0625, 0 ;  /* 0x42200000ff067431 */ /* 0x000fe200000001ff */
[----:B------:R-:W-:Y:S02]  /*01f0*/  BSSY.RECONVERGENT B0, `(.L_x_2) ;  /* 0x000001c000007945 */ /* 0x000fe40003800200 */
[----:B------:R-:W-:Y:S01]  /*0200*/  FMUL R0, R5, 0.51303446292877197266 ;  /* 0x3f03563a05007820 */ /* 0x000fe20000400000 */
[----:B------:R-:W-:-:S03]  /*0210*/  FMUL R4, RZ, R5 ;  /* 0x00000005ff047220 */ /* 0x000fc60000400000 */
[-C--:B------:R-:W-:Y:S01]  /*0220*/  FFMA R8, RZ, R7.reuse, R0 ;  /* 0x00000007ff087223 */ /* 0x080fe20000000000 */
[----:B------:R-:W-:Y:S01]  /*0230*/  FMUL R0, R5, -0.021861424669623374939 ;  /* 0xbcb316bb05007820 */ /* 0x000fe20000400000 */
[----:B------:R-:W-:Y:S02]  /*0240*/  FFMA R4, R7, 0.68466663360595703125, R4 ;  /* 0x3f2f465007047823 */ /* 0x000fe40000000004 */
[----:B------:R-:W-:Y:S01]  /*0250*/  FADD R8, R8, -0.042573366314172744751 ;  /* 0xbd2e616908087421 */ /* 0x000fe20000000000 */
[----:B------:R-:W-:Y:S01]  /*0260*/  FFMA R0, RZ, R7, R0 ;  /* 0x00000007ff007223 */ /* 0x000fe20000000000 */
[----:B------:R-:W-:Y:S02]  /*0270*/  FADD R7, RZ, R4 ;  /* 0x00000004ff077221 */ /* 0x000fe40000000000 */
[----:B------:R-:W-:Y:S01]  /*0280*/  FMUL R4, R8, R8 ;  /* 0x0000000808047220 */ /* 0x000fe20000400000 */
[----:B------:R-:W-:Y:S01]  /*0290*/  FADD R9, R0, -0.99909329414367675781 ;  /* 0xbf7fc49400097421 */ /* 0x000fe20000000000 */
[----:B------:R-:W-:-:S02]  /*02a0*/  FFMA R5, R8, R6, 52 ;  /* 0x4250000008057423 */ /* 0x000fc40000000006 */
[----:B------:R-:W-:-:S04]  /*02b0*/  FFMA R4, R7, R7, R4 ;  /* 0x0000000707047223 */ /* 0x000fc80000000004 */
[----:B------:R-:W-:Y:S01]  /*02c0*/  FFMA R32, R9, R9, R4 ;  /* 0x0000000909207223 */ /* 0x000fe20000000004 */
[-C--:B------:R-:W-:Y:S01]  /*02d0*/  FFMA R4, R7, R6.reuse, 50 ;  /* 0x4248000007047423 */ /* 0x080fe20000000006 */
[----:B------:R-:W-:Y:S02]  /*02e0*/  FFMA R6, R9, R6, 295.600006103515625 ;  /* 0x4393cccd09067423 */ /* 0x000fe40000000006 */
[----:B------:R-:W-:Y:S01]  /*02f0*/  VIADD R0, R32, 0xf3000000 ;  /* 0xf300000020007836 */ /* 0x000fe20000000000 */
[----:B------:R0:W1:Y:S04]  /*0300*/  MUFU.RSQ R11, R32 ;  /* 0x00000020000b7308 */ /* 0x0000680000001400 */
[----:B------:R-:W-:-:S13]  /*0310*/  ISETP.GT.U32.AND P0, PT, R0, 0x727fffff, PT ;  /* 0x727fffff0000780c */ /* 0x000fda0003f04070 */
[----:B01----:R-:W-:Y:S05]  /*0320*/  @!P0 BRA `(.L_x_3) ;  /* 0x0000000000108947 */ /* 0x003fea0003800000 */
[----:B------:R-:W-:-:S07]  /*0330*/  MOV R0, 0x350 ;  /* 0x0000035000007802 */ /* 0x000fce0000000f00 */
[----:B------:R-:W-:Y:S05]  /*0340*/  CALL.REL.NOINC `($__internal_1_$__cuda_sm20_sqrt_rn_f32_slowpath) ;  /* 0x0000008000fc7944 */ /* 0x000fea0003c00000 */
[----:B------:R-:W-:Y:S01]  /*0350*/  MOV R0, R50 ;  /* 0x0000003200007202 */ /* 0x000fe20000000f00 */
[----:B------:R-:W-:Y:S06]  /*0360*/  BRA `(.L_x_4) ;  /* 0x0000000000107947 */ /* 0x000fec0003800000 */
.L_x_3:
[----:B------:R-:W-:Y:S01]  /*0370*/  FMUL.FTZ R0, R32, R11 ;  /* 0x0000000b20007220 */ /* 0x000fe20000410000 */
[----:B------:R-:W-:-:S03]  /*0380*/  FMUL.FTZ R10, R11, 0.5 ;  /* 0x3f0000000b0a7820 */ /* 0x000fc60000410000 */
[----:B------:R-:W-:-:S04]  /*0390*/  FFMA R11, -R0, R0, R32 ;  /* 0x00000000000b7223 */ /* 0x000fc80000000120 */
[----:B------:R-:W-:-:S07]  /*03a0*/  FFMA R0, R11, R10, R0 ;  /* 0x0000000a0b007223 */ /* 0x000fce0000000000 */
.L_x_4:
[----:B------:R-:W-:Y:S05]  /*03b0*/  BSYNC.RECONVERGENT B0 ;  /* 0x0000000000007941 */ /* 0x000fea0003800200 */
.L_x_2:
[----:B------:R-:W-:Y:S01]  /*03c0*/  IADD3 R10, PT, PT, R0, 0x1800000, RZ ;  /* 0x01800000000a7810 */ /* 0x000fe20007ffe0ff */
[----:B------:R-:W-:Y:S03]  /*03d0*/  BSSY.RECONVERGENT B0, `(.L_x_5) ;  /* 0x000000b000007945 */ /* 0x000fe60003800200 */
[----:B------:R-:W-:-:S04]  /*03e0*/  LOP3.LUT R10, R10, 0x7f800000, RZ, 0xc0, !PT ;  /* 0x7f8000000a0a7812 */ /* 0x000fc800078ec0ff */
[----:B------:R-:W-:-:S13]  /*03f0*/  ISETP.GT.U32.AND P0, PT, R10, 0x1ffffff, PT ;  /* 0x01ffffff0a00780c */ /* 0x000fda0003f04070 */
[----:B------:R-:W-:Y:S05]  /*0400*/  @P0 BRA `(.L_x_6) ;  /* 0x00000000000c0947 */ /* 0x000fea0003800000 */
[----:B------:R-:W-:-:S07]  /*0410*/  MOV R32, 0x430 ;  /* 0x0000043000207802 */ /* 0x000fce0000000f00 */
[----:B------:R-:W-:Y:S05]  /*0420*/  CALL.REL.NOINC `($__internal_0_$__cuda_sm20_rcp_rn_f32_slowpath) ;  /* 0x0000007c00f47944 */ /* 0x000fea0003c00000 */
[----:B------:R-:W-:Y:S05]  /*0430*/  BRA `(.L_x_7) ;  /* 0x0000000000107947 */ /* 0x000fea0003800000 */
.L_x_6:
[----:B------:R-:W0:Y:S02]  /*0440*/  MUFU.RCP R45, R0 ;  /* 0x00000000002d7308 */ /* 0x000e240000001000 */
[----:B0-----:R-:W-:-:S04]  /*0450*/  FFMA R10, R45, R0, -1 ;  /* 0xbf8000002d0a7423 */ /* 0x001fc80000000000 */
[----:B------:R-:W-:-:S04]  /*0460*/  FADD.FTZ R10, -R10, -RZ ;  /* 0x800000ff0a0a7221 */ /* 0x000fc80000010100 */
[----:B------:R-:W-:-:S07]  /*0470*/  FFMA R45, R45, R10, R45 ;  /* 0x0000000a2d2d7223 */ /* 0x000fce000000002d */
.L_x_7:
[----:B------:R-:W-:Y:S05]  /*0480*/  BSYNC.RECONVERGENT B0 ;  /* 0x0000000000007941 */ /* 0x000fea0003800200 */
.L_x_5:
[----:B------:R-:W-:Y:S01]  /*0490*/  LOP3.LUT R0, R2, 0xffff, RZ, 0xc0, !PT ;  /* 0x0000ffff02007812 */ /* 0x000fe200078ec0ff */
[----:B------:R-:W-:Y:S01]  /*04a0*/  IMAD R10, R3, 0x690001, RZ ;  /* 0x00690001030a7824 */ /* 0x000fe200078e02ff */
[----:B------:R-:W-:Y:S01]  /*04b0*/  SHF.R.U32.HI R11, RZ, 0x10, R2 ;  /* 0x00000010ff0b7819 */ /* 0x000fe20000011602 */
[----:B------:R-:W0:Y:S01]  /*04c0*/  LDC R18, c[0x3][0x134] ;  /* 0x00c04d00ff127b82 */ /* 0x000e220000000800 */
[----:B------:R-:W1:Y:S01]  /*04d0*/  LDCU.64 UR8, c[0x3][0x8] ;  /* 0x00c00100ff0877ac */ /* 0x000e620008000a00 */
[-C--:B------:R-:W-:Y:S01]  /*04e0*/  FMUL R7, R7, R45.reuse ;  /* 0x0000002d07077220 */ /* 0x080fe20000400000 */
[-C--:B------:R-:W-:Y:S01]  /*04f0*/  FMUL R8, R8, R45.reuse ;  /* 0x0000002d08087220 */ /* 0x080fe20000400000 */
[----:B------:R-:W-:Y:S01]  /*0500*/  IMAD R0, R0, 0x4650, R11 ;  /* 0x0000465000007824 */ /* 0x000fe200078e020b */
[----:B------:R-:W-:Y:S01]  /*0510*/  LOP3.LUT R11, R10, 0x7f0000, RZ, 0xc0, !PT ;  /* 0x007f00000a0b7812 */ /* 0x000fe200078ec0ff */
[----:B------:R-:W2:Y:S01]  /*0520*/  LDCU UR4, c[0x3][0x4] ;  /* 0x00c00080ff0477ac */ /* 0x000ea20008000800 */
[----:B------:R-:W-:Y:S01]  /*0530*/  FMUL R9, R9, R45 ;  /* 0x0000002d09097220 */ /* 0x000fe20000400000 */
[----:B------:R-:W3:Y:S01]  /*0540*/  LDC R15, c[0x3][0xb0] ;  /* 0x00c02c00ff0f7b82 */ /* 0x000ee20000000800 */
[----:B------:R-:W-:-:S04]  /*0550*/  IADD3 R0, PT, PT, R0, R11, RZ ;  /* 0x0000000b00007210 */ /* 0x000fc80007ffe0ff */
[----:B------:R-:W-:-:S03]  /*0560*/  LOP3.LUT R0, R0, 0x7fffff, RZ, 0xc0, !PT ;  /* 0x007fffff00007812 */ /* 0x000fc600078ec0ff */
[----:B------:R-:W4:Y:S02]  /*0570*/  LDC R17, c[0x3][0x108] ;  /* 0x00c04200ff117b82 */ /* 0x000f240000000800 */
[----:B------:R-:W-:-:S05]  /*0580*/  VIADD R0, R0, 0x3ffffffe ;  /* 0x3ffffffe00007836 */ /* 0x000fca0000000000 */
[----:B------:R-:W-:Y:S01]  /*0590*/  I2FP.F32.U32 R0, R0 ;  /* 0x0000000000007245 */ /* 0x000fe20000201000 */
[----:B------:R-:W5:Y:S01]  /*05a0*/  LDC R20, c[0x3][0x160] ;  /* 0x00c05800ff147b82 */ /* 0x000f620000000800 */
[----:B0-----:R-:W-:-:S03]  /*05b0*/  FMUL R18, R18, R18 ;  /* 0x0000001212127220 */ /* 0x001fc60000400000 */
[----:B------:R-:W-:Y:S02]  /*05c0*/  FMUL R0, R0, 0.5 ;  /* 0x3f00000000007820 */ /* 0x000fe40000400000 */
[----:B------:R-:W-:Y:S02]  /*05d0*/  R2UR UR15, R18 ;  /* 0x00000000120f72ca */ /* 0x000fe400000e0000 */
[----:B------:R-:W-:Y:S01]  /*05e0*/  FMUL R0, R0, 6.2831854820251464844 ;  /* 0x40c90fdb00007820 */ /* 0x000fe20000400000 */
[----:B------:R-:W0:Y:S01]  /*05f0*/  LDC R13, c[0x3][0x58] ;  /* 0x00c01600ff0d7b82 */ /* 0x000e220000000800 */
[----:B---3--:R-:W-:Y:S02]  /*0600*/  FMUL R15, R15, R15 ;  /* 0x0000000f0f0f7220 */ /* 0x008fe40000400000 */
[C---:B------:R-:W-:Y:S01]  /*0610*/  FMUL R10, R0.reuse, 0.63661974668502807617 ;  /* 0x3f22f983000a7820 */ /* 0x040fe20000400000 */
[----:B------:R-:W-:Y:S02]  /*0620*/  FSETP.GE.AND P0, PT, |R0|, 105615, PT ;  /* 0x47ce47800000780b */ /* 0x000fe40003f06200 */
[----:B------:R-:W-:Y:S01]  /*0630*/  SHF.R.U32.HI R18, RZ, 0x17, R0 ;  /* 0x00000017ff127819 */ /* 0x000fe20000011600 */
[----:B------:R-:W3:Y:S01]  /*0640*/  F2I.NTZ R19, R10 ;  /* 0x0000000a00137305 */ /* 0x000ee20000203100 */
[----:B------:R-:W1:Y:S01]  /*0650*/  LDC R14, c[0x3][0x84] ;  /* 0x00c02100ff0e7b82 */ /* 0x000e620000000800 */
[----:B----4-:R-:W-:Y:S01]  /*0660*/  FMUL R17, R17, R17 ;  /* 0x0000001111117220 */ /* 0x010fe20000400000 */
[----:B------:R-:W-:-:S02]  /*0670*/  R2UR UR12, R15 ;  /* 0x000000000f0c72ca */ /* 0x000fc400000e0000 */
[----:B------:R-:W-:Y:S02]  /*0680*/  LOP3.LUT R15, R18, 0xe0, RZ, 0xc0, !PT ;  /* 0x000000e0120f7812 */ /* 0x000fe400078ec0ff */
[----:B------:R-:W-:Y:S01]  /*0690*/  R2UR UR14, R17 ;  /* 0x00000000110e72ca */ /* 0x000fe200000e0000 */
[----:B-----5:R-:W-:Y:S01]  /*06a0*/  FMUL R20, R20, R20 ;  /* 0x0000001414147220 */ /* 0x020fe20000400000 */
[----:B------:R-:W4:Y:S01]  /*06b0*/  LDC R12, c[0x3][0x2c] ;  /* 0x00c00b00ff0c7b82 */ /* 0x000f220000000800 */
[----:B------:R-:W-:Y:S02]  /*06c0*/  IADD3 R17, PT, PT, R15, -0x80, RZ ;  /* 0xffffff800f117810 */ /* 0x000fe40007ffe0ff */
[----:B------:R-:W-:Y:S02]  /*06d0*/  FSETP.EQ.OR P1, PT, |R0|, +INF , !P0 ;  /* 0x7f8000000000780b */ /* 0x000fe40004722600 */
[----:B------:R-:W-:Y:S02]  /*06e0*/  R2UR UR16, R20 ;  /* 0x00000000141072ca */ /* 0x000fe400000e0000 */
[----:B---3--:R-:W-:Y:S01]  /*06f0*/  I2FP.F32.S32 R11, R19 ;  /* 0x00000013000b7245 */ /* 0x008fe20000201400 */
[----:B------:R-:W3:Y:S01]  /*0700*/  LDC R16, c[0x3][0xdc] ;  /* 0x00c03700ff107b82 */ /* 0x000ee20000000800 */
[----:B0-----:R-:W-:Y:S01]  /*0710*/  FMUL R13, R13, R13 ;  /* 0x0000000d0d0d7220 */ /* 0x001fe20000400000 */
[----:B------:R-:W-:-:S02]  /*0720*/  SHF.R.U32.HI R20, RZ, 0x5, R17 ;  /* 0x00000005ff147819 */ /* 0x000fc40000011611 */
[----:B------:R-:W-:Y:S01]  /*0730*/  FFMA R10, R11, -1.5707962512969970703, R0 ;  /* 0xbfc90fda0b0a7823 */ /* 0x000fe20000000000 */
[----:B------:R-:W-:Y:S02]  /*0740*/  P2R R22, PR, RZ, 0x2 ;  /* 0x00000002ff167803 */ /* 0x000fe40000000000 */
[----:B------:R-:W-:Y:S01]  /*0750*/  R2UR UR10, R13 ;  /* 0x000000000d0a72ca */ /* 0x000fe200000e0000 */
[C---:B------:R-:W-:Y:S01]  /*0760*/  FFMA R10, R11.reuse, -7.5497894158615963534e-08, R10 ;  /* 0xb3a221680b0a7823 */ /* 0x040fe2000000000a */
[----:B-1----:R-:W-:Y:S01]  /*0770*/  FMUL R14, R14, R14 ;  /* 0x0000000e0e0e7220 */ /* 0x002fe20000400000 */
[----:B------:R-:W-:Y:S01]  /*0780*/  HFMA2 R13, -RZ, RZ, 0, 0 ;  /* 0x00000000ff0d7431 */ /* 0x000fe200000001ff */
[----:B------:R-:W-:Y:S01]  /*0790*/  LOP3.LUT R18, R18, 0x1f, RZ, 0xc0, !PT ;  /* 0x0000001f12127812 */ /* 0x000fe200078ec0ff */
[----:B------:R-:W-:Y:S01]  /*07a0*/  FFMA R10, R11, -5.3903029534742383927e-15, R10 ;  /* 0xa7c234c50b0a7823 */ /* 0x000fe2000000000a */
[----:B------:R-:W-:Y:S01]  /*07b0*/  @P0 FMUL R10, RZ, R0 ;  /* 0x00000000ff0a0220 */ /* 0x000fe20000400000 */
[----:B------:R-:W-:Y:S01]  /*07c0*/  SHF.L.U32 R0, R0, 0x8, RZ ;  /* 0x0000000800007819 */ /* 0x000fe200000006ff */
[----:B------:R-:W-:Y:S01]  /*07d0*/  FADD R11, -R5, UR8 ;  /* 0x00000008050b7e21 */ /* 0x000fe20008000100 */
[----:B----4-:R-:W-:Y:S01]  /*07e0*/  FMUL R12, R12, R12 ;  /* 0x0000000c0c0c7220 */ /* 0x010fe20000400000 */
[----:B------:R-:W-:-:S02]  /*07f0*/  R2UR UR11, R14 ;  /* 0x000000000e0b72ca */ /* 0x000fc400000e0000 */
[----:B------:R-:W-:Y:S02]  /*0800*/  CS2R R14, SRZ ;  /* 0x00000000000e7805 */ /* 0x000fe4000001ff00 */
[----:B------:R-:W-:Y:S02]  /*0810*/  LOP3.LUT R17, R0, 0x80000000, RZ, 0xfc, !PT ;  /* 0x8000000000117812 */ /* 0x000fe400078efcff */
[----:B------:R-:W-:Y:S02]  /*0820*/  SEL R19, R19, RZ, !P0 ;  /* 0x000000ff13137207 */ /* 0x000fe40004000000 */
[----:B------:R-:W-:Y:S01]  /*0830*/  LEA R20, -R20, RZ, 0x2 ;  /* 0x000000ff14147211 */ /* 0x000fe200078e11ff */
[----:B---3--:R-:W-:Y:S01]  /*0840*/  FMUL R16, R16, R16 ;  /* 0x0000001010107220 */ /* 0x008fe20000400000 */
[----:B------:R-:W-:Y:S01]  /*0850*/  R2UR UR7, R12 ;  /* 0x000000000c0772ca */ /* 0x000fe200000e0000 */
[----:B------:R-:W-:Y:S01]  /*0860*/  FADD R12, -R6, UR9 ;  /* 0x00000009060c7e21 */ /* 0x000fe20008000100 */
[----:B------:R-:W0:Y:S02]  /*0870*/  LDCU.64 UR8, c[0x0][0x358] ;  /* 0x00006b00ff0877ac */ /* 0x000e240008000a00 */
[----:B------:R-:W-:Y:S01]  /*0880*/  R2UR UR13, R16 ;  /* 0x00000000100d72ca */ /* 0x000fe200000e0000 */
[----:B--2---:R-:W-:Y:S01]  /*0890*/  FADD R16, -R4, UR4 ;  /* 0x0000000404107e21 */ /* 0x004fe20008000100 */
[----:B------:R-:W-:-:S13]  /*08a0*/  UMOV UR4, URZ ;  /* 0x000000ff00047c82 */ /* 0x000fda0008000000 */
.L_x_213:
[----:B-1----:R-:W1:Y:S01]  /*08b0*/  LDC R30, c[0x3][RZ] ;  /* 0x00c00000ff1e7b82 */ /* 0x002e620000000800 */
[-C--:B------:R-:W-:Y:S01]  /*08c0*/  FMUL R0, R8, R11.reuse ;  /* 0x0000000b08007220 */ /* 0x080fe20000400000 */
[----:B------:R-:W-:Y:S01]  /*08d0*/  FMUL R29, R11, R11 ;  /* 0x0000000b0b1d7220 */ /* 0x000fe20000400000 */
[----:B------:R-:W-:Y:S02]  /*08e0*/  BSSY.RECONVERGENT B0, `(.L_x_8) ;  /* 0x000001c000007945 */ /* 0x000fe40003800200 */
[-C--:B------:R-:W-:Y:S01]  /*08f0*/  FFMA R0, R7, R16.reuse, R0 ;  /* 0x0000001007007223 */ /* 0x080fe20000000000 */
[----:B------:R-:W-:-:S03]  /*0900*/  FFMA R29, R16, R16, R29 ;  /* 0x00000010101d7223 */ /* 0x000fc6000000001d */
[-C--:B------:R-:W-:Y:S01]  /*0910*/  FFMA R34, R9, R12.reuse, R0 ;  /* 0x0000000c09227223 */ /* 0x080fe20000000000 */
[----:B------:R-:W-:-:S04]  /*0920*/  FFMA R29, R12, R12, R29 ;  /* 0x0000000c0c1d7223 */ /* 0x000fc8000000001d */
[----:B------:R-:W-:-:S04]  /*0930*/  FFMA R29, R34, R34, -R29 ;  /* 0x00000022221d7223 */ /* 0x000fc8000000081d */
[----:B-1----:R-:W-:Y:S01]  /*0940*/  FFMA R32, R30, R30, R29 ;  /* 0x0000001e1e207223 */ /* 0x002fe2000000001d */
[----:B------:R-:W-:-:S04]  /*0950*/  IMAD.MOV.U32 R29, RZ, RZ, RZ ;  /* 0x000000ffff1d7224 */ /* 0x000fc800078e00ff */
[----:B------:R-:W-:-:S13]  /*0960*/  FSETP.GEU.AND P0, PT, R32, RZ, PT ;  /* 0x000000ff2000720b */ /* 0x000fda0003f0e000 */
[----:B--2---:R-:W-:Y:S05]  /*0970*/  @!P0 BRA `(.L_x_9) ;  /* 0x0000000000488947 */ /* 0x004fea0003800000 */
[----:B------:R-:W-:Y:S01]  /*0980*/  IADD3 R0, PT, PT, R32, -0xd000000, RZ ;  /* 0xf300000020007810 */ /* 0x000fe20007ffe0ff */
[----:B------:R1:W2:Y:S01]  /*0990*/  MUFU.RSQ R29, R32 ;  /* 0x00000020001d7308 */ /* 0x0002a20000001400 */
[----:B------:R-:W-:Y:S02]  /*09a0*/  BSSY.RECONVERGENT B1, `(.L_x_10) ;  /* 0x000000a000017945 */ /* 0x000fe40003800200 */
[----:B------:R-:W-:-:S13]  /*09b0*/  ISETP.GT.U32.AND P0, PT, R0, 0x727fffff, PT ;  /* 0x727fffff0000780c */ /* 0x000fda0003f04070 */
[----:B-1----:R-:W-:Y:S05]  /*09c0*/  @!P0 BRA `(.L_x_11) ;  /* 0x00000000000c8947 */ /* 0x002fea0003800000 */
[----:B------:R-:W-:-:S07]  /*09d0*/  MOV R0, 0x9f0 ;  /* 0x000009f000007802 */ /* 0x000fce0000000f00 */
[----:B0-2---:R-:W-:Y:S05]  /*09e0*/  CALL.REL.NOINC `($__internal_1_$__cuda_sm20_sqrt_rn_f32_slowpath) ;  /* 0x0000007c00547944 */ /* 0x005fea0003c00000 */
[----:B------:R-:W-:Y:S05]  /*09f0*/  BRA `(.L_x_12) ;  /* 0x0000000000107947 */ /* 0x000fea0003800000 */
.L_x_11:
[----:B--2---:R-:W-:Y:S01]  /*0a00*/  FMUL.FTZ R50, R32, R29 ;  /* 0x0000001d20327220 */ /* 0x004fe20000410000 */
[----:B------:R-:W-:-:S03]  /*0a10*/  FMUL.FTZ R0, R29, 0.5 ;  /* 0x3f0000001d007820 */ /* 0x000fc60000410000 */
[----:B------:R-:W-:-:S04]  /*0a20*/  FFMA R29, -R50, R50, R32 ;  /* 0x00000032321d7223 */ /* 0x000fc80000000120 */
[----:B------:R-:W-:-:S07]  /*0a30*/  FFMA R50, R29, R0, R50 ;  /* 0x000000001d327223 */ /* 0x000fce0000000032 */
.L_x_12:
[----:B0-----:R-:W-:Y:S05]  /*0a40*/  BSYNC.RECONVERGENT B1 ;  /* 0x0000000000017941 */ /* 0x001fea0003800200 */
.L_x_10:
[C-C-:B------:R-:W-:Y:S01]  /*0a50*/  FADD R29, R34.reuse, -R50.reuse ;  /* 0x80000032221d7221 */ /* 0x140fe20000000000 */
[----:B------:R-:W-:-:S04]  /*0a60*/  FADD R50, R34, R50 ;  /* 0x0000003222327221 */ /* 0x000fc80000000000 */
[----:B------:R-:W-:Y:S02]  /*0a70*/  FSETP.GT.AND P0, PT, R29, 9.9999997473787516356e-05, PT ;  /* 0x38d1b7171d00780b */ /* 0x000fe40003f04000 */
[----:B------:R-:W-:-:S11]  /*0a80*/  FSETP.GT.AND P1, PT, R50, 9.9999997473787516356e-05, PT ;  /* 0x38d1b7173200780b */ /* 0x000fd60003f24000 */
[----:B------:R-:W-:-:S07]  /*0a90*/  @!P0 FSEL R29, R50, RZ, P1 ;  /* 0x000000ff321d8208 */ /* 0x000fce0000800000 */
.L_x_9:
[----:B0-----:R-:W-:Y:S05]  /*0aa0*/  BSYNC.RECONVERGENT B0 ;  /* 0x0000000000007941 */ /* 0x001fea0003800200 */
.L_x_8:
[----:B------:R-:W0:Y:S01]  /*0ab0*/  LDCU.64 UR18, c[0x3][0x30] ;  /* 0x00c00600ff1277ac */ /* 0x000e220008000a00 */
[----:B------:R-:W-:Y:S01]  /*0ac0*/  BSSY.RECONVERGENT B0, `(.L_x_13) ;  /* 0x0000022000007945 */ /* 0x000fe20003800200 */
[----:B------:R-:W1:Y:S01]  /*0ad0*/  LDCU UR5, c[0x3][0x38] ;  /* 0x00c00700ff0577ac */ /* 0x000e620008000800 */
[----:B0-----:R-:W-:Y:S01]  /*0ae0*/  FADD R31, -R5, UR19 ;  /* 0x00000013051f7e21 */ /* 0x001fe20008000100 */
[----:B------:R-:W-:-:S03]  /*0af0*/  FADD R0, -R4, UR18 ;  /* 0x0000001204007e21 */ /* 0x000fc60008000100 */
[-C--:B------:R-:W-:Y:S01]  /*0b00*/  FMUL R30, R8, R31.reuse ;  /* 0x0000001f081e7220 */ /* 0x080fe20000400000 */
[----:B------:R-:W-:Y:S01]  /*0b10*/  FMUL R33, R31, R31 ;  /* 0x0000001f1f217220 */ /* 0x000fe20000400000 */
[----:B-1----:R-:W-:Y:S02]  /*0b20*/  FADD R31, -R6, UR5 ;  /* 0x00000005061f7e21 */ /* 0x002fe40008000100 */
[-C--:B------:R-:W-:Y:S01]  /*0b30*/  FFMA R30, R7, R0.reuse, R30 ;  /* 0x00000000071e7223 */ /* 0x080fe2000000001e */
[----:B------:R-:W-:-:S03]  /*0b40*/  FFMA R0, R0, R0, R33 ;  /* 0x0000000000007223 */ /* 0x000fc60000000021 */
[-C--:B------:R-:W-:Y:S01]  /*0b50*/  FFMA R35, R9, R31.reuse, R30 ;  /* 0x0000001f09237223 */ /* 0x080fe2000000001e */
[----:B------:R-:W-:Y:S01]  /*0b60*/  FFMA R0, R31, R31, R0 ;  /* 0x0000001f1f007223 */ /* 0x000fe20000000000 */
[----:B------:R-:W-:-:S03]  /*0b70*/  HFMA2 R30, -RZ, RZ, 0, 0 ;  /* 0x00000000ff1e7431 */ /* 0x000fc600000001ff */
[----:B------:R-:W-:-:S05]  /*0b80*/  FFMA R0, R35, R35, -R0 ;  /* 0x0000002323007223 */ /* 0x000fca0000000800 */
[----:B------:R-:W-:-:S13]  /*0b90*/  FSETP.LEU.AND P0, PT, -R0, UR7, PT ;  /* 0x0000000700007c0b */ /* 0x000fda000bf0b100 */
[----:B------:R-:W-:Y:S05]  /*0ba0*/  @!P0 BRA `(.L_x_14) ;  /* 0x00000000004c8947 */ /* 0x000fea0003800000 */
[----:B------:R-:W-:Y:S01]  /*0bb0*/  FADD R32, R0, UR7 ;  /* 0x0000000700207e21 */ /* 0x000fe20008000000 */
[----:B------:R-:W-:Y:S03]  /*0bc0*/  BSSY.RECONVERGENT B1, `(.L_x_15) ;  /* 0x000000c000017945 */ /* 0x000fe60003800200 */
[----:B------:R0:W1:Y:S01]  /*0bd0*/  MUFU.RSQ R31, R32 ;  /* 0x00000020001f7308 */ /* 0x0000620000001400 */
[----:B------:R-:W-:-:S04]  /*0be0*/  IADD3 R0, PT, PT, R32, -0xd000000, RZ ;  /* 0xf300000020007810 */ /* 0x000fc80007ffe0ff */
[----:B------:R-:W-:-:S13]  /*0bf0*/  ISETP.GT.U32.AND P0, PT, R0, 0x727fffff, PT ;  /* 0x727fffff0000780c */ /* 0x000fda0003f04070 */
[----:B01----:R-:W-:Y:S05]  /*0c00*/  @!P0 BRA `(.L_x_16) ;  /* 0x00000000000c8947 */ /* 0x003fea0003800000 */
[----:B------:R-:W-:-:S07]  /*0c10*/  MOV R0, 0xc30 ;  /* 0x00000c3000007802 */ /* 0x000fce0000000f00 */
[----:B------:R-:W-:Y:S05]  /*0c20*/  CALL.REL.NOINC `($__internal_1_$__cuda_sm20_sqrt_rn_f32_slowpath) ;  /* 0x0000007800c47944 */ /* 0x000fea0003c00000 */
[----:B------:R-:W-:Y:S05]  /*0c30*/  BRA `(.L_x_17) ;  /* 0x0000000000107947 */ /* 0x000fea0003800000 */
.L_x_16:
[----:B------:R-:W-:Y:S01]  /*0c40*/  FMUL.FTZ R50, R32, R31 ;  /* 0x0000001f20327220 */ /* 0x000fe20000410000 */
[----:B------:R-:W-:-:S03]  /*0c50*/  FMUL.FTZ R0, R31, 0.5 ;  /* 0x3f0000001f007820 */ /* 0x000fc60000410000 */
[----:B------:R-:W-:-:S04]  /*0c60*/  FFMA R31, -R50, R50, R32 ;  /* 0x00000032321f7223 */ /* 0x000fc80000000120 */
[----:B------:R-:W-:-:S07]  /*0c70*/  FFMA R50, R31, R0, R50 ;  /* 0x000000001f327223 */ /* 0x000fce0000000032 */
.L_x_17:
[----:B------:R-:W-:Y:S05]  /*0c80*/  BSYNC.RECONVERGENT B1 ;  /* 0x0000000000017941 */ /* 0x000fea0003800200 */
.L_x_15:
[C-C-:B------:R-:W-:Y:S01]  /*0c90*/  FADD R30, R35.reuse, -R50.reuse ;  /* 0x80000032231e7221 */ /* 0x140fe20000000000 */
[----:B------:R-:W-:-:S04]  /*0ca0*/  FADD R50, R35, R50 ;  /* 0x0000003223327221 */ /* 0x000fc80000000000 */
[----:B------:R-:W-:Y:S02]  /*0cb0*/  FSETP.GT.AND P0, PT, R30, 9.9999997473787516356e-05, PT ;  /* 0x38d1b7171e00780b */ /* 0x000fe40003f04000 */
[----:B------:R-:W-:-:S11]  /*0cc0*/  FSETP.GT.AND P1, PT, R50, 9.9999997473787516356e-05, PT ;  /* 0x38d1b7173200780b */ /* 0x000fd60003f24000 */
[----:B------:R-:W-:-:S07]  /*0cd0*/  @!P0 FSEL R30, R50, RZ, P1 ;  /* 0x000000ff321e8208 */ /* 0x000fce0000800000 */
.L_x_14:
[----:B------:R-:W-:Y:S05]  /*0ce0*/  BSYNC.RECONVERGENT B0 ;  /* 0x0000000000007941 */ /* 0x000fea0003800200 */
.L_x_13:
[----:B------:R-:W0:Y:S01]  /*0cf0*/  LDCU.64 UR18, c[0x3][0x60] ;  /* 0x00c00c00ff1277ac */ /* 0x000e220008000a00 */
[C---:B------:R-:W-:Y:S01]  /*0d00*/  LOP3.LUT R0, R29.reuse, 0x7fffffff, RZ, 0xc0, !PT ;  /* 0x7fffffff1d007812 */ /* 0x040fe200078ec0ff */
[----:B------:R-:W-:Y:S01]  /*0d10*/  BSSY.RECONVERGENT B0, `(.L_x_18) ;  /* 0x000002b000007945 */ /* 0x000fe20003800200 */
[----:B------:R-:W-:Y:S01]  /*0d20*/  ISETP.GT.AND P0, PT, R29, -0x1, PT ;  /* 0xffffffff1d00780c */ /* 0x000fe20003f04270 */
[----:B------:R-:W1:Y:S01]  /*0d30*/  LDCU UR5, c[0x3][0x5c] ;  /* 0x00c00b80ff0577ac */ /* 0x000e620008000800 */
[----:B------:R-:W-:-:S04]  /*0d40*/  IADD3 R0, PT, PT, R0, -0x800000, RZ ;  /* 0xff80000000007810 */ /* 0x000fc80007ffe0ff */
[----:B------:R-:W-:-:S04]  /*0d50*/  ISETP.LT.U32.AND P0, PT, R0, 0x7f000000, P0 ;  /* 0x7f0000000000780c */ /* 0x000fc80000701070 */
[----:B------:R-:W-:-:S04]  /*0d60*/  FSEL R29, R29, +INF , P0 ;  /* 0x7f8000001d1d7808 */ /* 0x000fc80000000000 */
[----:B------:R-:W-:Y:S01]  /*0d70*/  FSETP.GEU.AND P1, PT, R30, R29, PT ;  /* 0x0000001d1e00720b */ /* 0x000fe20003f2e000 */
[----:B0-----:R-:W-:Y:S01]  /*0d80*/  FADD R31, -R5, UR18 ;  /* 0x00000012051f7e21 */ /* 0x001fe20008000100 */
[----:B------:R-:W-:Y:S02]  /*0d90*/  FADD R0, -R6, UR19 ;  /* 0x0000001306007e21 */ /* 0x000fe40008000100 */
[----:B------:R-:W-:Y:S01]  /*0da0*/  FSETP.NEU.AND P1, PT, R30, RZ, !P1 ;  /* 0x000000ff1e00720b */ /* 0x000fe20004f2d000 */
[-C--:B------:R-:W-:Y:S01]  /*0db0*/  FMUL R34, R8, R31.reuse ;  /* 0x0000001f08227220 */ /* 0x080fe20000400000 */
[----:B-1----:R-:W-:Y:S01]  /*0dc0*/  FADD R32, -R4, UR5 ;  /* 0x0000000504207e21 */ /* 0x002fe20008000100 */
[----:B------:R-:W-:-:S03]  /*0dd0*/  FMUL R31, R31, R31 ;  /* 0x0000001f1f1f7220 */ /* 0x000fc60000400000 */
[-C--:B------:R-:W-:Y:S01]  /*0de0*/  FFMA R34, R7, R32.reuse, R34 ;  /* 0x0000002007227223 */ /* 0x080fe20000000022 */
[----:B------:R-:W-:-:S03]  /*0df0*/  FFMA R31, R32, R32, R31 ;  /* 0x00000020201f7223 */ /* 0x000fc6000000001f */
[-C--:B------:R-:W-:Y:S01]  /*0e00*/  FFMA R34, R9, R0.reuse, R34 ;  /* 0x0000000009227223 */ /* 0x080fe20000000022 */
[----:B------:R-:W-:Y:S01]  /*0e10*/  FFMA R31, R0, R0, R31 ;  /* 0x00000000001f7223 */ /* 0x000fe2000000001f */
[----:B------:R-:W-:Y:S02]  /*0e20*/  SEL R0, R21, RZ, !P0 ;  /* 0x000000ff15007207 */ /* 0x000fe40004000000 */
[----:B------:R-:W-:Y:S01]  /*0e30*/  FSEL R21, R30, R29, P1 ;  /* 0x0000001d1e157208 */ /* 0x000fe20000800000 */
[----:B------:R-:W-:Y:S01]  /*0e40*/  FFMA R31, R34, R34, -R31 ;  /* 0x00000022221f7223 */ /* 0x000fe2000000081f */
[----:B------:R-:W-:Y:S01]  /*0e50*/  IMAD.MOV.U32 R30, RZ, RZ, RZ ;  /* 0x000000ffff1e7224 */ /* 0x000fe200078e00ff */
[----:B------:R-:W-:-:S03]  /*0e60*/  SEL R29, R0, 0x1, !P1 ;  /* 0x00000001001d7807 */ /* 0x000fc60004800000 */
        /* <DEDUP_REMOVED lines=11> */
.L_x_21:
[----:B------:R-:W-:Y:S01]  /*0f20*/  FMUL.FTZ R50, R32, R31 ;  /* 0x0000001f20327220 */ /* 0x000fe20000410000 */
[----:B------:R-:W-:-:S03]  /*0f30*/  FMUL.FTZ R0, R31, 0.5 ;  /* 0x3f0000001f007820 */ /* 0x000fc60000410000 */
[----:B------:R-:W-:-:S04]  /*0f40*/  FFMA R31, -R50, R50, R32 ;  /* 0x00000032321f7223 */ /* 0x000fc80000000120 */
[----:B------:R-:W-:-:S07]  /*0f50*/  FFMA R50, R31, R0, R50 ;  /* 0x000000001f327223 */ /* 0x000fce0000000032 */
.L_x_22:
[----:B------:R-:W-:Y:S05]  /*0f60*/  BSYNC.RECONVERGENT B1 ;  /* 0x0000000000017941 */ /* 0x000fea0003800200 */
.L_x_20:
[C-C-:B------:R-:W-:Y:S01]  /*0f70*/  FADD R30, R34.reuse, -R50.reuse ;  /* 0x80000032221e7221 */ /* 0x140fe20000000000 */
[----:B------:R-:W-:-:S04]  /*0f80*/  FADD R50, R34, R50 ;  /* 0x0000003222327221 */ /* 0x000fc80000000000 */
[----:B------:R-:W-:Y:S02]  /*0f90*/  FSETP.GT.AND P0, PT, R30, 9.9999997473787516356e-05, PT ;  /* 0x38d1b7171e00780b */ /* 0x000fe40003f04000 */
[----:B------:R-:W-:-:S11]  /*0fa0*/  FSETP.GT.AND P1, PT, R50, 9.9999997473787516356e-05, PT ;  /* 0x38d1b7173200780b */ /* 0x000fd60003f24000 */
[----:B------:R-:W-:-:S07]  /*0fb0*/  @!P0 FSEL R30, R50, RZ, P1 ;  /* 0x000000ff321e8208 */ /* 0x000fce0000800000 */
.L_x_19:
[----:B------:R-:W-:Y:S05]  /*0fc0*/  BSYNC.RECONVERGENT B0 ;  /* 0x0000000000007941 */ /* 0x000fea0003800200 */
.L_x_18:
[----:B------:R-:W0:Y:S01]  /*0fd0*/  LDCU.64 UR18, c[0x3][0x88] ;  /* 0x00c01100ff1277ac */ /* 0x000e220008000a00 */
[C---:B------:R-:W-:Y:S01]  /*0fe0*/  FSETP.GEU.AND P0, PT, R30.reuse, R21, PT ;  /* 0x000000151e00720b */ /* 0x040fe20003f0e000 */
[----:B------:R-:W-:Y:S01]  /*0ff0*/  BSSY.RECONVERGENT B0, `(.L_x_23) ;  /* 0x0000025000007945 */ /* 0x000fe20003800200 */
[----:B------:R-:W1:Y:S02]  /*1000*/  LDCU UR5, c[0x3][0x90] ;  /* 0x00c01200ff0577ac */ /* 0x000e640008000800 */
[----:B------:R-:W-:-:S04]  /*1010*/  FSETP.NEU.AND P0, PT, R30, RZ, !P0 ;  /* 0x000000ff1e00720b */ /* 0x000fc8000470d000 */
[----:B------:R-:W-:Y:S02]  /*1020*/  FSEL R21, R30, R21, P0 ;  /* 0x000000151e157208 */ /* 0x000fe40000000000 */
[----:B------:R-:W-:Y:S01]  /*1030*/  SEL R29, R29, 0x2, !P0 ;  /* 0x000000021d1d7807 */ /* 0x000fe20004000000 */
        /* <DEDUP_REMOVED lines=9> */
[----:B------:R-:W-:-:S03]  /*10d0*/  MOV R32, RZ ;  /* 0x000000ff00207202 */ /* 0x000fc60000000f00 */
        /* <DEDUP_REMOVED lines=12> */
.L_x_26:
[----:B------:R-:W-:Y:S01]  /*11a0*/  FMUL.FTZ R50, R32, R31 ;  /* 0x0000001f20327220 */ /* 0x000fe20000410000 */
[----:B------:R-:W-:-:S03]  /*11b0*/  FMUL.FTZ R0, R31, 0.5 ;  /* 0x3f0000001f007820 */ /* 0x000fc60000410000 */
[----:B------:R-:W-:-:S04]  /*11c0*/  FFMA R31, -R50, R50, R32 ;  /* 0x00000032321f7223 */ /* 0x000fc80000000120 */
[----:B------:R-:W-:-:S07]  /*11d0*/  FFMA R50, R31, R0, R50 ;  /* 0x000000001f327223 */ /* 0x000fce0000000032 */
.L_x_27:
[----:B------:R-:W-:Y:S05]  /*11e0*/  BSYNC.RECONVERGENT B1 ;  /* 0x0000000000017941 */ /* 0x000fea0003800200 */
.L_x_25:
[C-C-:B------:R-:W-:Y:S01]  /*11f0*/  FADD R32, R35.reuse, -R50.reuse ;  /* 0x8000003223207221 */ /* 0x140fe20000000000 */
[----:B------:R-:W-:-:S04]  /*1200*/  FADD R50, R35, R50 ;  /* 0x0000003223327221 */ /* 0x000fc80000000000 */
[----:B------:R-:W-:Y:S02]  /*1210*/  FSETP.GT.AND P0, PT, R32, 9.9999997473787516356e-05, PT ;  /* 0x38d1b7172000780b */ /* 0x000fe40003f04000 */
[----:B------:R-:W-:-:S11]  /*1220*/  FSETP.GT.AND P1, PT, R50, 9.9999997473787516356e-05, PT ;  /* 0x38d1b7173200780b */ /* 0x000fd60003f24000 */
[----:B------:R-:W-:-:S07]  /*1230*/  @!P0 FSEL R32, R50, RZ, P1 ;  /* 0x000000ff32208208 */ /* 0x000fce0000800000 */
.L_x_24:
[----:B------:R-:W-:Y:S05]  /*1240*/  BSYNC.RECONVERGENT B0 ;  /* 0x0000000000007941 */ /* 0x000fea0003800200 */
.L_x_23:
        /* <DEDUP_REMOVED lines=8> */
[----:B-1----:R-:W-:-:S03]  /*12d0*/  FADD R0, -R4, UR5 ;  /* 0x0000000504007e21 */ /* 0x002fc60008000100 */
[-C--:B------:R-:W-:Y:S01]  /*12e0*/  FMUL R30, R8, R31.reuse ;  /* 0x0000001f081e7220 */ /* 0x080fe20000400000 */
[----:B------:R-:W-:Y:S01]  /*12f0*/  FMUL R33, R31, R31 ;  /* 0x0000001f1f217220 */ /* 0x000fe20000400000 */
[----:B------:R-:W-:Y:S02]  /*1300*/  FADD R31, -R6, UR19 ;  /* 0x00000013061f7e21 */ /* 0x000fe40008000100 */
        /* <DEDUP_REMOVED lines=10> */
[----:B------:R-:W-:Y:S01]  /*13b0*/  VIADD R0, R32, 0xf3000000 ;  /* 0xf300000020007836 */ /* 0x000fe20000000000 */
[----:B------:R0:W1:Y:S04]  /*13c0*/  MUFU.RSQ R31, R32 ;  /* 0x00000020001f7308 */ /* 0x0000680000001400 */
[----:B------:R-:W-:-:S13]  /*13d0*/  ISETP.GT.U32.AND P0, PT, R0, 0x727fffff, PT ;  /* 0x727fffff0000780c */ /* 0x000fda0003f04070 */
[----:B01----:R-:W-:Y:S05]  /*13e0*/  @!P0 BRA `(.L_x_31) ;  /* 0x00000000000c8947 */ /* 0x003fea0003800000 */
[----:B------:R-:W-:-:S07]  /*13f0*/  MOV R0, 0x1410 ;  /* 0x0000141000007802 */ /* 0x000fce0000000f00 */
[----:B------:R-:W-:Y:S05]  /*1400*/  CALL.REL.NOINC `($__internal_1_$__cuda_sm20_sqrt_rn_f32_slowpath) ;  /* 0x0000007000cc7944 */ /* 0x000fea0003c00000 */
[----:B------:R-:W-:Y:S05]  /*1410*/  BRA `(.L_x_32) ;  /* 0x0000000000107947 */ /* 0x000fea0003800000 */
.L_x_31:
[----:B------:R-:W-:Y:S01]  /*1420*/  FMUL.FTZ R50, R32, R31 ;  /* 0x0000001f20327220 */ /* 0x000fe20000410000 */
[----:B------:R-:W-:-:S03]  /*1430*/  FMUL.FTZ R0, R31, 0.5 ;  /* 0x3f0000001f007820 */ /* 0x000fc60000410000 */
[----:B------:R-:W-:-:S04]  /*1440*/  FFMA R31, -R50, R50, R32 ;  /* 0x00000032321f7223 */ /* 0x000fc80000000120 */
[----:B------:R-:W-:-:S07]  /*1450*/  FFMA R50, R31, R0, R50 ;  /* 0x000000001f327223 */ /* 0x000fce0000000032 */
.L_x_32:
[----:B------:R-:W-:Y:S05]  /*1460*/  BSYNC.RECONVERGENT B1 ;  /* 0x0000000000017941 */ /* 0x000fea0003800200 */
.L_x_30:
[C-C-:B------:R-:W-:Y:S01]  /*1470*/  FADD R30, R35.reuse, -R50.reuse ;  /* 0x80000032231e7221 */ /* 0x140fe20000000000 */
[----:B------:R-:W-:-:S04]  /*1480*/  FADD R50, R35, R50 ;  /* 0x0000003223327221 */ /* 0x000fc80000000000 */
[----:B------:R-:W-:Y:S02]  /*1490*/  FSETP.GT.AND P0, PT, R30, 9.9999997473787516356e-05, PT ;  /* 0x38d1b7171e00780b */ /* 0x000fe40003f04000 */
[----:B------:R-:W-:-:S11]  /*14a0*/  FSETP.GT.AND P1, PT, R50, 9.9999997473787516356e-05, PT ;  /* 0x38d1b7173200780b */ /* 0x000fd60003f24000 */
[----:B------:R-:W-:-:S07]  /*14b0*/  @!P0 FSEL R30, R50, RZ, P1 ;  /* 0x000000ff321e8208 */ /* 0x000fce0000800000 */
.L_x_29:
[----:B------:R-:W-:Y:S05]  /*14c0*/  BSYNC.RECONVERGENT B0 ;  /* 0x0000000000007941 */ /* 0x000fea0003800200 */
.L_x_28:
        /* <DEDUP_REMOVED lines=29> */
.L_x_36:
[----:B------:R-:W-:Y:S01]  /*16a0*/  FMUL.FTZ R50, R32, R31 ;  /* 0x0000001f20327220 */ /* 0x000fe20000410000 */
[----:B------:R-:W-:-:S03]  /*16b0*/  FMUL.FTZ R0, R31, 0.5 ;  /* 0x3f0000001f007820 */ /* 0x000fc60000410000 */
[----:B------:R-:W-:-:S04]  /*16c0*/  FFMA R31, -R50, R50, R32 ;  /* 0x00000032321f7223 */ /* 0x000fc80000000120 */
[----:B------:R-:W-:-:S07]  /*16d0*/  FFMA R50, R31, R0, R50 ;  /* 0x000000001f327223 */ /* 0x000fce0000000032 */
.L_x_37:
[----:B------:R-:W-:Y:S05]  /*16e0*/  BSYNC.RECONVERGENT B1 ;  /* 0x0000000000017941 */ /* 0x000fea0003800200 */
.L_x_35:
[C-C-:B------:R-:W-:Y:S01]  /*16f0*/  FADD R32, R35.reuse, -R50.reuse ;  /* 0x8000003223207221 */ /* 0x140fe20000000000 */
[----:B------:R-:W-:-:S04]  /*1700*/  FADD R50, R35, R50 ;  /* 0x0000003223327221 */ /* 0x000fc80000000000 */
[----:B------:R-:W-:Y:S02]  /*1710*/  FSETP.GT.AND P0, PT, R32, 9.9999997473787516356e-05, PT ;  /* 0x38d1b7172000780b */ /* 0x000fe40003f04000 */
[----:B------:R-:W-:-:S11]  /*1720*/  FSETP.GT.AND P1, PT, R50, 9.9999997473787516356e-05, PT ;  /* 0x38d1b7173200780b */ /* 0x000fd60003f24000 */
[----:B------:R-:W-:-:S07]  /*1730*/  @!P0 FSEL R32, R50, RZ, P1 ;  /* 0x000000ff32208208 */ /* 0x000fce0000800000 */
.L_x_34:
[----:B------:R-:W-:Y:S05]  /*1740*/  BSYNC.RECONVERGENT B0 ;  /* 0x0000000000007941 */ /* 0x000fea0003800200 */
.L_x_33:
        /* <DEDUP_REMOVED lines=29> */
.L_x_41:
[----:B------:R-:W-:Y:S01]  /*1920*/  FMUL.FTZ R50, R32, R31 ;  /* 0x0000001f20327220 */ /* 0x000fe20000410000 */
[----:B------:R-:W-:-:S03]  /*1930*/  FMUL.FTZ R0, R31, 0.5 ;  /* 0x3f0000001f007820 */ /* 0x000fc60000410000 */
[----:B------:R-:W-:-:S04]  /*1940*/  FFMA R31, -R50, R50, R32 ;  /* 0x00000032321f7223 */ /* 0x000fc80000000120 */
[----:B------:R-:W-:-:S07]  /*1950*/  FFMA R50, R31, R0, R50 ;  /* 0x000000001f327223 */ /* 0x000fce0000000032 */
.L_x_42:
[----:B------:R-:W-:Y:S05]  /*1960*/  BSYNC.RECONVERGENT B1 ;  /* 0x0000000000017941 */ /* 0x000fea0003800200 */
.L_x_40:
[C-C-:B------:R-:W-:Y:S01]  /*1970*/  FADD R30, R35.reuse, -R50.reuse ;  /* 0x80000032231e7221 */ /* 0x140fe20000000000 */
[----:B------:R-:W-:-:S04]  /*1980*/  FADD R50, R35, R50 ;  /* 0x0000003223327221 */ /* 0x000fc80000000000 */
[----:B------:R-:W-:Y:S02]  /*1990*/  FSETP.GT.AND P0, PT, R30, 9.9999997473787516356e-05, PT ;  /* 0x38d1b7171e00780b */ /* 0x000fe40003f04000 */
[----:B------:R-:W-:-:S11]  /*19a0*/  FSETP.GT.AND P1, PT, R50, 9.9999997473787516356e-05, PT ;  /* 0x38d1b7173200780b */ /* 0x000fd60003f24000 */
[----:B------:R-:W-:-:S07]  /*19b0*/  @!P0 FSEL R30, R50, RZ, P1 ;  /* 0x000000ff321e8208 */ /* 0x000fce0000800000 */
.L_x_39:
[----:B------:R-:W-:Y:S05]  /*19c0*/  BSYNC.RECONVERGENT B0 ;  /* 0x0000000000007941 */ /* 0x000fea0003800200 */
.L_x_38:
        /* <DEDUP_REMOVED lines=16> */
[----:B------:R-:W-:-:S03]  /*1ad0*/  IMAD.MOV.U32 R32, RZ, RZ, RZ ;  /* 0x000000ffff207224 */ /* 0x000fc600078e00ff */
        /* <DEDUP_REMOVED lines=12> */
.L_x_46:
[----:B------:R-:W-:Y:S01]  /*1ba0*/  FMUL.FTZ R50, R32, R31 ;  /* 0x0000001f20327220 */ /* 0x000fe20000410000 */
[----:B------:R-:W-:-:S03]  /*1bb0*/  FMUL.FTZ R0, R31, 0.5 ;  /* 0x3f0000001f007820 */ /* 0x000fc60000410000 */
[----:B------:R-:W-:-:S04]  /*1bc0*/  FFMA R31, -R50, R50, R32 ;  /* 0x00000032321f7223 */ /* 0x000fc80000000120 */
[----:B------:R-:W-:-:S07]  /*1bd0*/  FFMA R50, R31, R0, R50 ;  /* 0x000000001f327223 */ /* 0x000fce0000000032 */
.L_x_47:
[----:B------:R-:W-:Y:S05]  /*1be0*/  BSYNC.RECONVERGENT B1 ;  /* 0x0000000000017941 */ /* 0x000fea0003800200 */
.L_x_45:
[C-C-:B------:R-:W-:Y:S01]  /*1bf0*/  FADD R32, R35.reuse, -R50.reuse ;  /* 0x8000003223207221 */ /* 0x140fe20000000000 */
[----:B------:R-:W-:-:S04]  /*1c00*/  FADD R50, R35, R50 ;  /* 0x0000003223327221 */ /* 0x000fc80000000000 */
[----:B------:R-:W-:Y:S02]  /*1c10*/  FSETP.GT.AND P0, PT, R32, 9.9999997473787516356e-05, PT ;  /* 0x38d1b7172000780b */ /* 0x000fe40003f04000 */
[----:B------:R-:W-:-:S11]  /*1c20*/  FSETP.GT.AND P1, PT, R50, 9.9999997473787516356e-05, PT ;  /* 0x38d1b7173200780b */ /* 0x000fd60003f24000 */
[----:B------:R-:W-:-:S07]  /*1c30*/  @!P0 FSEL R32, R50, RZ, P1 ;  /* 0x000000ff32208208 */ /* 0x000fce0000800000 */
.L_x_44:
[----:B------:R-:W-:Y:S05]  /*1c40*/  BSYNC.RECONVERGENT B0 ;  /* 0x0000000000007941 */ /* 0x000fea0003800200 */
.L_x_43:
[----:B------:R-:W0:Y:S01]  /*1c50*/  LDCU.64 UR18, c[0x3][0x168] ;  /* 0x00c02d00ff1277ac */ /* 0x000e220008000a00 */
[C---:B------:R-:W-:Y:S01]  /*1c60*/  FSETP.GEU.AND P0, PT, R32.reuse, R21, PT ;  /* 0x000000152000720b */ /* 0x040fe20003f0e000 */
[----:B------:R-:W-:Y:S01]  /*1c70*/  BSSY.RECONVERGENT B0, `(.L_x_48) ;  /* 0x0000025000007945 */ /* 0x000fe20003800200 */
[----:B------:R-:W1:Y:S02]  /*1c80*/  LDCU UR5, c[0x3][0x164] ;  /* 0x00c02c80ff0577ac */ /* 0x000e640008000800 */
[----:B------:R-:W-:-:S04]  /*1c90*/  FSETP.NEU.AND P0, PT, R32, RZ, !P0 ;  /* 0x000000ff2000720b */ /* 0x000fc8000470d000 */
        /* <DEDUP_REMOVED lines=10> */
[----:B------:R-:W-:Y:S02]  /*1d40*/  MOV R30, RZ ;  /* 0x000000ff001e7202 */ /* 0x000fe40000000f00 */
[----:B------:R-:W-:Y:S01]  /*1d50*/  FSEL R31, R32, R21, P0 ;  /* 0x00000015201f7208 */ /* 0x000fe20000000000 */
        /* <DEDUP_REMOVED lines=12> */
.L_x_51:
[----:B------:R-:W-:Y:S01]  /*1e20*/  FMUL.FTZ R50, R32, R21 ;  /* 0x0000001520327220 */ /* 0x000fe20000410000 */
[----:B------:R-:W-:-:S03]  /*1e30*/  FMUL.FTZ R0, R21, 0.5 ;  /* 0x3f00000015007820 */ /* 0x000fc60000410000 */
[----:B------:R-:W-:-:S04]  /*1e40*/  FFMA R21, -R50, R50, R32 ;  /* 0x0000003232157223 */ /* 0x000fc80000000120 */
[----:B------:R-:W-:-:S07]  /*1e50*/  FFMA R50, R21, R0, R50 ;  /* 0x0000000015327223 */ /* 0x000fce0000000032 */
.L_x_52:
[----:B------:R-:W-:Y:S05]  /*1e60*/  BSYNC.RECONVERGENT B1 ;  /* 0x0000000000017941 */ /* 0x000fea0003800200 */
.L_x_50:
[C-C-:B------:R-:W-:Y:S01]  /*1e70*/  FADD R30, R35.reuse, -R50.reuse ;  /* 0x80000032231e7221 */ /* 0x140fe20000000000 */
[----:B------:R-:W-:-:S04]  /*1e80*/  FADD R50, R35, R50 ;  /* 0x0000003223327221 */ /* 0x000fc80000000000 */
[----:B------:R-:W-:Y:S02]  /*1e90*/  FSETP.GT.AND P0, PT, R30, 9.9999997473787516356e-05, PT ;  /* 0x38d1b7171e00780b */ /* 0x000fe40003f04000 */
[----:B------:R-:W-:-:S11]  /*1ea0*/  FSETP.GT.AND P1, PT, R50, 9.9999997473787516356e-05, PT ;  /* 0x38d1b7173200780b */ /* 0x000fd60003f24000 */
[----:B------:R-:W-:-:S07]  /*1eb0*/  @!P0 FSEL R30, R50, RZ, P1 ;  /* 0x000000ff321e8208 */ /* 0x000fce0000800000 */
.L_x_49:
[----:B------:R-:W-:Y:S05]  /*1ec0*/  BSYNC.RECONVERGENT B0 ;  /* 0x0000000000007941 */ /* 0x000fea0003800200 */
.L_x_48:
[C---:B------:R-:W-:Y:S01]  /*1ed0*/  FSETP.GEU.AND P0, PT, R30.reuse, R31, PT ;  /* 0x0000001f1e00720b */ /* 0x040fe20003f0e000 */
[----:B------:R-:W-:Y:S01]  /*1ee0*/  BSSY.RECONVERGENT B0, `(.L_x_53) ;  /* 0x0000640000007945 */ /* 0x000fe20003800200 */
[----:B------:R-:W-:Y:S01]  /*1ef0*/  HFMA2 R0, -RZ, RZ, 0, 0 ;  /* 0x00000000ff007431 */ /* 0x000fe200000001ff */
[----:B------:R-:W-:Y:S02]  /*1f00*/  CS2R R32, SRZ ;  /* 0x0000000000207805 */ /* 0x000fe4000001ff00 */
[----:B------:R-:W-:-:S04]  /*1f10*/  FSETP.NEU.AND P0, PT, R30, RZ, !P0 ;  /* 0x000000ff1e00720b */ /* 0x000fc8000470d000 */
[----:B------:R-:W-:Y:S02]  /*1f20*/  FSEL R40, R30, R31, P0 ;  /* 0x0000001f1e287208 */ /* 0x000fe40000000000 */
[----:B------:R-:W-:Y:S02]  /*1f30*/  SEL R21, R29, 0x8, !P0 ;  /* 0x000000081d157807 */ /* 0x000fe40004000000 */
[----:B------:R-:W-:-:S13]  /*1f40*/  FSETP.NE.AND P1, PT, R40, +INF , PT ;  /* 0x7f8000002800780b */ /* 0x000fda0003f25000 */
[----:B------:R-:W-:Y:S05]  /*1f50*/  @!P1 BRA `(.L_x_54) ;  /* 0x0000006000e09947 */ /* 0x000fea0003800000 */
[----:B------:R-:W-:Y:S02]  /*1f60*/  IMAD R0, R21, 0x2c, RZ ;  /* 0x0000002c15007824 */ /* 0x000fe400078e02ff */
[-C--:B------:R-:W-:Y:S01]  /*1f70*/  FFMA R49, R8, R40.reuse, R5 ;  /* 0x0000002808317223 */ /* 0x080fe20000000005 */
[-C--:B------:R-:W-:Y:S01]  /*1f80*/  FFMA R48, R7, R40.reuse, R4 ;  /* 0x0000002807307223 */ /* 0x080fe20000000004 */
[----:B------:R-:W-:Y:S01]  /*1f90*/  FFMA R40, R9, R40, R6 ;  /* 0x0000002809287223 */ /* 0x000fe20000000006 */
[----:B------:R-:W0:Y:S01]  /*1fa0*/  LDC R30, c[0x3][R0+0x8] ;  /* 0x00c00200001e7b82 */ /* 0x000e220000000800 */
[----:B------:R-:W-:Y:S07]  /*1fb0*/  BSSY.RECONVERGENT B1, `(.L_x_55) ;  /* 0x0000016000017945 */ /* 0x000fee0003800200 */
[----:B------:R-:W1:Y:S08]  /*1fc0*/  LDC R31, c[0x3][R0+0x4] ;  /* 0x00c00100001f7b82 */ /* 0x000e700000000800 */
[----:B------:R-:W2:Y:S01]  /*1fd0*/  LDC R29, c[0x3][R0+0xc] ;  /* 0x00c00300001d7b82 */ /* 0x000ea20000000800 */
[----:B0-----:R-:W-:-:S04]  /*1fe0*/  FADD R30, R49, -R30 ;  /* 0x8000001e311e7221 */ /* 0x001fc80000000000 */
[----:B------:R-:W-:Y:S01]  /*1ff0*/  FMUL R32, R30, R30 ;  /* 0x0000001e1e207220 */ /* 0x000fe20000400000 */
[----:B-1----:R-:W-:-:S04]  /*2000*/  FADD R31, R48, -R31 ;  /* 0x8000001f301f7221 */ /* 0x002fc80000000000 */
[----:B------:R-:W-:Y:S01]  /*2010*/  FFMA R32, R31, R31, R32 ;  /* 0x0000001f1f207223 */ /* 0x000fe20000000020 */
[----:B--2---:R-:W-:-:S04]  /*2020*/  FADD R29, R40, -R29 ;  /* 0x8000001d281d7221 */ /* 0x004fc80000000000 */
[----:B------:R-:W-:-:S04]  /*2030*/  FFMA R33, R29, R29, R32 ;  /* 0x0000001d1d217223 */ /* 0x000fc80000000020 */
[----:B------:R-:W-:Y:S01]  /*2040*/  VIADD R32, R33, 0xf3000000 ;  /* 0xf300000021207836 */ /* 0x000fe20000000000 */
[----:B------:R0:W1:Y:S04]  /*2050*/  MUFU.RSQ R34, R33 ;  /* 0x0000002100227308 */ /* 0x0000680000001400 */
[----:B------:R-:W-:-:S13]  /*2060*/  ISETP.GT.U32.AND P0, PT, R32, 0x727fffff, PT ;  /* 0x727fffff2000780c */ /* 0x000fda0003f04070 */
[----:B01----:R-:W-:Y:S05]  /*2070*/  @!P0 BRA `(.L_x_56) ;  /* 0x0000000000148947 */ /* 0x003fea0003800000 */
[----:B------:R-:W-:Y:S02]  /*2080*/  MOV R32, R33 ;  /* 0x0000002100207202 */ /* 0x000fe40000000f00 */
[----:B------:R-:W-:-:S07]  /*2090*/  MOV R0, 0x20b0 ;  /* 0x000020b000007802 */ /* 0x000fce0000000f00 */
[----:B------:R-:W-:Y:S05]  /*20a0*/  CALL.REL.NOINC `($__internal_1_$__cuda_sm20_sqrt_rn_f32_slowpath) ;  /* 0x0000006400a47944 */ /* 0x000fea0003c00000 */
[----:B------:R-:W-:Y:S01]  /*20b0*/  MOV R0, R50 ;  /* 0x0000003200007202 */ /* 0x000fe20000000f00 */
[----:B------:R-:W-:Y:S06]  /*20c0*/  BRA `(.L_x_57) ;  /* 0x0000000000107947 */ /* 0x000fec0003800000 */
.L_x_56:
[----:B------:R-:W-:Y:S01]  /*20d0*/  FMUL.FTZ R0, R33, R34 ;  /* 0x0000002221007220 */ /* 0x000fe20000410000 */
[----:B------:R-:W-:-:S03]  /*20e0*/  FMUL.FTZ R32, R34, 0.5 ;  /* 0x3f00000022207820 */ /* 0x000fc60000410000 */
[----:B------:R-:W-:-:S04]  /*20f0*/  FFMA R33, -R0, R0, R33 ;  /* 0x0000000000217223 */ /* 0x000fc80000000121 */
[----:B------:R-:W-:-:S07]  /*2100*/  FFMA R0, R33, R32, R0 ;  /* 0x0000002021007223 */ /* 0x000fce0000000000 */
.L_x_57:
[----:B------:R-:W-:Y:S05]  /*2110*/  BSYNC.RECONVERGENT B1 ;  /* 0x0000000000017941 */ /* 0x000fea0003800200 */
.L_x_55:
        /* <DEDUP_REMOVED lines=8> */
.L_x_59:
[----:B------:R-:W0:Y:S02]  /*21a0*/  MUFU.RCP R45, R0 ;  /* 0x00000000002d7308 */ /* 0x000e240000001000 */
[----:B0-----:R-:W-:-:S04]  /*21b0*/  FFMA R32, R45, R0, -1 ;  /* 0xbf8000002d207423 */ /* 0x001fc80000000000 */
[----:B------:R-:W-:-:S04]  /*21c0*/  FADD.FTZ R32, -R32, -RZ ;  /* 0x800000ff20207221 */ /* 0x000fc80000010100 */
[----:B------:R-:W-:-:S07]  /*21d0*/  FFMA R45, R45, R32, R45 ;  /* 0x000000202d2d7223 */ /* 0x000fce000000002d */
.L_x_60:
[----:B------:R-:W-:Y:S05]  /*21e0*/  BSYNC.RECONVERGENT B1 ;  /* 0x0000000000017941 */ /* 0x000fea0003800200 */
.L_x_58:
[----:B------:R-:W-:Y:S02]  /*21f0*/  HFMA2 R42, -RZ, RZ, 0, 1.6689300537109375e-06 ;  /* 0x0000001cff2a7431 */ /* 0x000fe400000001ff */
[----:B------:R-:W-:Y:S01]  /*2200*/  IMAD.MOV.U32 R0, RZ, RZ, 0x20 ;  /* 0x00000020ff007424 */ /* 0x000fe200078e00ff */
[----:B------:R-:W-:Y:S01]  /*2210*/  MOV R44, 0x24 ;  /* 0x00000024002c7802 */ /* 0x000fe20000000f00 */
[----:B------:R-:W-:Y:S01]  /*2220*/  BSSY.RECONVERGENT B1, `(.L_x_61) ;  /* 0x0000028000017945 */ /* 0x000fe20003800200 */
[----:B------:R-:W-:Y:S01]  /*2230*/  LOP3.LUT R32, R2, 0xffff, RZ, 0xc0, !PT ;  /* 0x0000ffff02207812 */ /* 0x000fe200078ec0ff */
[C---:B------:R-:W-:Y:S01]  /*2240*/  IMAD R43, R21.reuse, 0x2c, R0 ;  /* 0x0000002c152b7824 */ /* 0x040fe200078e0200 */
[----:B------:R-:W-:Y:S01]  /*2250*/  SHF.R.U32.HI R33, RZ, 0x10, R2 ;  /* 0x00000010ff217819 */ /* 0x000fe20000011602 */
[----:B------:R-:W-:Y:S02]  /*2260*/  IMAD R44, R21, 0x2c, R44 ;  /* 0x0000002c152c7824 */ /* 0x000fe400078e022c */
[----:B------:R-:W-:-:S02]  /*2270*/  IMAD R0, R3, 0x690001, RZ ;  /* 0x0069000103007824 */ /* 0x000fc400078e02ff */
[----:B------:R-:W-:Y:S01]  /*2280*/  IMAD R42, R21, 0x2c, R42 ;  /* 0x0000002c152a7824 */ /* 0x000fe200078e022a */
[----:B------:R-:W0:Y:S01]  /*2290*/  LDC R43, c[0x3][R43] ;  /* 0x00c000002b2b7b82 */ /* 0x000e220000000800 */
[----:B------:R-:W-:Y:S01]  /*22a0*/  IMAD R32, R32, 0x4650, R33 ;  /* 0x0000465020207824 */ /* 0x000fe200078e0221 */
[----:B------:R-:W-:Y:S01]  /*22b0*/  LOP3.LUT R33, R0, 0x7f0000, RZ, 0xc0, !PT ;  /* 0x007f000000217812 */ /* 0x000fe200078ec0ff */
[----:B------:R-:W-:-:S03]  /*22c0*/  FMUL R0, R31, R45 ;  /* 0x0000002d1f007220 */ /* 0x000fc60000400000 */
[----:B------:R-:W-:Y:S01]  /*22d0*/  IADD3 R32, PT, PT, R32, R33, RZ ;  /* 0x0000002120207210 */ /* 0x000fe20007ffe0ff */
[----:B------:R-:W-:Y:S01]  /*22e0*/  FMUL R33, R30, R45 ;  /* 0x0000002d1e217220 */ /* 0x000fe20000400000 */
[----:B------:R-:W1:Y:S02]  /*22f0*/  LDC R42, c[0x3][R42] ;  /* 0x00c000002a2a7b82 */ /* 0x000e640000000800 */
[----:B------:R-:W-:-:S04]  /*2300*/  LOP3.LUT R32, R32, 0x7fffff, RZ, 0xc0, !PT ;  /* 0x007fffff20207812 */ /* 0x000fc800078ec0ff */
[----:B------:R-:W-:Y:S01]  /*2310*/  IADD3 R30, PT, PT, R32, 0x3ffffffe, RZ ;  /* 0x3ffffffe201e7810 */ /* 0x000fe20007ffe0ff */
[----:B------:R-:W-:Y:S01]  /*2320*/  FMUL R32, R8, R33 ;  /* 0x0000002108207220 */ /* 0x000fe20000400000 */
[----:B------:R-:W2:Y:S02]  /*2330*/  LDC R44, c[0x3][R44] ;  /* 0x00c000002c2c7b82 */ /* 0x000ea40000000800 */
[----:B------:R-:W-:Y:S01]  /*2340*/  I2FP.F32.U32 R31, R30 ;  /* 0x0000001e001f7245 */ /* 0x000fe20000201000 */
[----:B------:R-:W-:Y:S01]  /*2350*/  FMUL R30, R29, R45 ;  /* 0x0000002d1d1e7220 */ /* 0x000fe20000400000 */
[----:B------:R-:W-:-:S03]  /*2360*/  FFMA R32, R7, R0, R32 ;  /* 0x0000000007207223 */ /* 0x000fc60000000020 */
[----:B------:R-:W-:Y:S01]  /*2370*/  FMUL R34, R31, 0.5 ;  /* 0x3f0000001f227820 */ /* 0x000fe20000400000 */
[----:B------:R-:W-:-:S03]  /*2380*/  FFMA R32, R9, R30, R32 ;  /* 0x0000001e09207223 */ /* 0x000fc60000000020 */
[----:B------:R3:W4:Y:S01]  /*2390*/  MUFU.RSQ R29, R34 ;  /* 0x00000022001d7308 */ /* 0x0007220000001400 */
[----:B------:R-:W-:Y:S02]  /*23a0*/  IADD3 R31, PT, PT, R34, -0xd000000, RZ ;  /* 0xf3000000221f7810 */ /* 0x000fe40007ffe0ff */
[----:B------:R-:W-:Y:S02]  /*23b0*/  FSETP.GE.AND P0, PT, R32, RZ, PT ;  /* 0x000000ff2000720b */ /* 0x000fe40003f06000 */
[----:B------:R-:W-:Y:S02]  /*23c0*/  ISETP.GT.U32.AND P1, PT, R31, 0x727fffff, PT ;  /* 0x727fffff1f00780c */ /* 0x000fe40003f24070 */
[----:B------:R-:W-:Y:S02]  /*23d0*/  FSEL R39, R0, -R0, !P0 ;  /* 0x8000000000277208 */ /* 0x000fe40004000000 */
[----:B------:R-:W-:Y:S02]  /*23e0*/  FSEL R38, R33, -R33, !P0 ;  /* 0x8000002121267208 */ /* 0x000fe40004000000 */
[----:B------:R-:W-:-:S07]  /*23f0*/  FSEL R37, R30, -R30, !P0 ;  /* 0x8000001e1e257208 */ /* 0x000fce0004000000 */
[----:B---34-:R-:W-:Y:S05]  /*2400*/  @!P1 BRA `(.L_x_62) ;  /* 0x0000000000149947 */ /* 0x018fea0003800000 */
[----:B------:R-:W-:Y:S01]  /*2410*/  IMAD.MOV.U32 R32, RZ, RZ, R34 ;  /* 0x000000ffff207224 */ /* 0x000fe200078e0022 */
[----:B------:R-:W-:-:S07]  /*2420*/  MOV R0, 0x2440 ;  /* 0x0000244000007802 */ /* 0x000fce0000000f00 */
[----:B012---:R-:W-:Y:S05]  /*2430*/  CALL.REL.NOINC `($__internal_1_$__cuda_sm20_sqrt_rn_f32_slowpath) ;  /* 0x0000006000c07944 */ /* 0x007fea0003c00000 */
[----:B------:R-:W-:Y:S01]  /*2440*/  MOV R31, R50 ;  /* 0x00000032001f7202 */ /* 0x000fe20000000f00 */
[----:B------:R-:W-:Y:S06]  /*2450*/  BRA `(.L_x_63) ;  /* 0x0000000000107947 */ /* 0x000fec0003800000 */
.L_x_62:
[----:B------:R-:W-:Y:S01]  /*2460*/  FMUL.FTZ R31, R34, R29 ;  /* 0x0000001d221f7220 */ /* 0x000fe20000410000 */
[----:B------:R-:W-:-:S03]  /*2470*/  FMUL.FTZ R29, R29, 0.5 ;  /* 0x3f0000001d1d7820 */ /* 0x000fc60000410000 */
[----:B------:R-:W-:-:S04]  /*2480*/  FFMA R0, -R31, R31, R34 ;  /* 0x0000001f1f007223 */ /* 0x000fc80000000122 */
[----:B------:R-:W-:-:S07]  /*2490*/  FFMA R31, R0, R29, R31 ;  /* 0x0000001d001f7223 */ /* 0x000fce000000001f */
.L_x_63:
[----:B------:R-:W-:Y:S05]  /*24a0*/  BSYNC.RECONVERGENT B1 ;  /* 0x0000000000017941 */ /* 0x000fea0003800200 */
.L_x_61:
[C---:B------:R-:W-:Y:S01]  /*24b0*/  FSET.BF.LEU.AND R29, |R39|.reuse, 0.10000000149011611938, PT ;  /* 0x3dcccccd271d780a */ /* 0x040fe2000380b200 */
[----:B------:R-:W-:Y:S01]  /*24c0*/  FMUL R34, RZ, R38 ;  /* 0x00000026ff227220 */ /* 0x000fe20000400000 */
[----:B------:R-:W-:Y:S01]  /*24d0*/  FSET.BF.GT.AND R0, |R39|, 0.10000000149011611938, PT ;  /* 0x3dcccccd2700780a */ /* 0x000fe20003804200 */
[----:B------:R-:W-:Y:S02]  /*24e0*/  BSSY.RECONVERGENT B1, `(.L_x_64) ;  /* 0x0000016000017945 */ /* 0x000fe40003800200 */
[C---:B------:R-:W-:Y:S02]  /*24f0*/  FMUL R30, R37.reuse, R29 ;  /* 0x0000001d251e7220 */ /* 0x040fe40000400000 */
[-C--:B------:R-:W-:Y:S01]  /*2500*/  FFMA R34, R37, R0.reuse, -R34 ;  /* 0x0000000025227223 */ /* 0x080fe20000000822 */
[----:B------:R-:W-:Y:S01]  /*2510*/  FMUL R33, R39, R0 ;  /* 0x0000000027217220 */ /* 0x000fe20000400000 */
[----:B------:R-:W-:-:S03]  /*2520*/  FFMA R30, RZ, R39, -R30 ;  /* 0x00000027ff1e7223 */ /* 0x000fc6000000081e */
[----:B------:R-:W-:Y:S01]  /*2530*/  FFMA R29, R38, R29, -R33 ;  /* 0x0000001d261d7223 */ /* 0x000fe20000000821 */
[----:B------:R-:W-:-:S04]  /*2540*/  FMUL R35, R30, R30 ;  /* 0x0000001e1e237220 */ /* 0x000fc80000400000 */
[----:B------:R-:W-:-:S04]  /*2550*/  FFMA R0, R34, R34, R35 ;  /* 0x0000002222007223 */ /* 0x000fc80000000023 */
[----:B------:R-:W-:-:S04]  /*2560*/  FFMA R33, R29, R29, R0 ;  /* 0x0000001d1d217223 */ /* 0x000fc80000000000 */
[----:B------:R3:W4:Y:S01]  /*2570*/  MUFU.RSQ R32, R33 ;  /* 0x0000002100207308 */ /* 0x0007220000001400 */
[----:B------:R-:W-:-:S04]  /*2580*/  IADD3 R0, PT, PT, R33, -0xd000000, RZ ;  /* 0xf300000021007810 */ /* 0x000fc80007ffe0ff */
[----:B------:R-:W-:-:S13]  /*2590*/  ISETP.GT.U32.AND P0, PT, R0, 0x727fffff, PT ;  /* 0x727fffff0000780c */ /* 0x000fda0003f04070 */
[----:B---34-:R-:W-:Y:S05]  /*25a0*/  @!P0 BRA `(.L_x_65) ;  /* 0x0000000000148947 */ /* 0x018fea0003800000 */
[----:B------:R-:W-:Y:S02]  /*25b0*/  MOV R32, R33 ;  /* 0x0000002100207202 */ /* 0x000fe40000000f00 */
[----:B------:R-:W-:-:S07]  /*25c0*/  MOV R0, 0x25e0 ;  /* 0x000025e000007802 */ /* 0x000fce0000000f00 */
[----:B012---:R-:W-:Y:S05]  /*25d0*/  CALL.REL.NOINC `($__internal_1_$__cuda_sm20_sqrt_rn_f32_slowpath) ;  /* 0x0000006000587944 */ /* 0x007fea0003c00000 */
[----:B------:R-:W-:Y:S01]  /*25e0*/  MOV R0, R50 ;  /* 0x0000003200007202 */ /* 0x000fe20000000f00 */
[----:B------:R-:W-:Y:S06]  /*25f0*/  BRA `(.L_x_66) ;  /* 0x0000000000107947 */ /* 0x000fec0003800000 */
.L_x_65:
[----:B------:R-:W-:Y:S01]  /*2600*/  FMUL.FTZ R0, R33, R32 ;  /* 0x0000002021007220 */ /* 0x000fe20000410000 */
[----:B------:R-:W-:-:S03]  /*2610*/  FMUL.FTZ R32, R32, 0.5 ;  /* 0x3f00000020207820 */ /* 0x000fc60000410000 */
[----:B------:R-:W-:-:S04]  /*2620*/  FFMA R33, -R0, R0, R33 ;  /* 0x0000000000217223 */ /* 0x000fc80000000121 */
[----:B------:R-:W-:-:S07]  /*2630*/  FFMA R0, R33, R32, R0 ;  /* 0x0000002021007223 */ /* 0x000fce0000000000 */
.L_x_66:
[----:B------:R-:W-:Y:S05]  /*2640*/  BSYNC.RECONVERGENT B1 ;  /* 0x0000000000017941 */ /* 0x000fea0003800200 */
.L_x_64:
[----:B------:R-:W-:Y:S01]  /*2650*/  VIADD R32, R0, 0x1800000 ;  /* 0x0180000000207836 */ /* 0x000fe20000000000 */
[----:B------:R-:W-:Y:S04]  /*2660*/  BSSY.RECONVERGENT B1, `(.L_x_67) ;  /* 0x000000b000017945 */ /* 0x000fe80003800200 */
[----:B------:R-:W-:-:S04]  /*2670*/  LOP3.LUT R32, R32, 0x7f800000, RZ, 0xc0, !PT ;  /* 0x7f80000020207812 */ /* 0x000fc800078ec0ff */
[----:B------:R-:W-:-:S13]  /*2680*/  ISETP.GT.U32.AND P0, PT, R32, 0x1ffffff, PT ;  /* 0x01ffffff2000780c */ /* 0x000fda0003f04070 */
[----:B------:R-:W-:Y:S05]  /*2690*/  @P0 BRA `(.L_x_68) ;  /* 0x00000000000c0947 */ /* 0x000fea0003800000 */
[----:B------:R-:W-:-:S07]  /*26a0*/  MOV R32, 0x26c0 ;  /* 0x000026c000207802 */ /* 0x000fce0000000f00 */
[----:B012---:R-:W-:Y:S05]  /*26b0*/  CALL.REL.NOINC `($__internal_0_$__cuda_sm20_rcp_rn_f32_slowpath) ;  /* 0x0000005c00507944 */ /* 0x007fea0003c00000 */
[----:B------:R-:W-:Y:S05]  /*26c0*/  BRA `(.L_x_69) ;  /* 0x0000000000107947 */ /* 0x000fea0003800000 */
.L_x_68:
[----:B------:R-:W3:Y:S02]  /*26d0*/  MUFU.RCP R45, R0 ;  /* 0x00000000002d7308 */ /* 0x000ee40000001000 */
[----:B---3--:R-:W-:-:S04]  /*26e0*/  FFMA R32, R45, R0, -1 ;  /* 0xbf8000002d207423 */ /* 0x008fc80000000000 */
[----:B------:R-:W-:-:S04]  /*26f0*/  FADD.FTZ R32, -R32, -RZ ;  /* 0x800000ff20207221 */ /* 0x000fc80000010100 */
[----:B------:R-:W-:-:S07]  /*2700*/  FFMA R45, R45, R32, R45 ;  /* 0x000000202d2d7223 */ /* 0x000fce000000002d */
.L_x_69:
[----:B------:R-:W-:Y:S05]  /*2710*/  BSYNC.RECONVERGENT B1 ;  /* 0x0000000000017941 */ /* 0x000fea0003800200 */
.L_x_67:
[----:B------:R-:W-:Y:S01]  /*2720*/  FADD R32, -R31, 1 ;  /* 0x3f8000001f207421 */ /* 0x000fe20000000100 */
[----:B------:R-:W-:Y:S01]  /*2730*/  BSSY.RECONVERGENT B1, `(.L_x_70) ;  /* 0x0000010000017945 */ /* 0x000fe20003800200 */
[-C--:B------:R-:W-:Y:S01]  /*2740*/  FMUL R34, R34, R45.reuse ;  /* 0x0000002d22227220 */ /* 0x080fe20000400000 */
[-C--:B------:R-:W-:Y:S01]  /*2750*/  FMUL R36, R30, R45.reuse ;  /* 0x0000002d1e247220 */ /* 0x080fe20000400000 */
[----:B------:R3:W4:Y:S01]  /*2760*/  MUFU.RSQ R33, R32 ;  /* 0x0000002000217308 */ /* 0x0007220000001400 */
[----:B------:R-:W-:Y:S01]  /*2770*/  IADD3 R0, PT, PT, R32, -0xd000000, RZ ;  /* 0xf300000020007810 */ /* 0x000fe20007ffe0ff */
[----:B------:R-:W-:-:S03]  /*2780*/  FMUL R29, R29, R45 ;  /* 0x0000002d1d1d7220 */ /* 0x000fc60000400000 */
[----:B------:R-:W-:-:S13]  /*2790*/  ISETP.GT.U32.AND P0, PT, R0, 0x727fffff, PT ;  /* 0x727fffff0000780c */ /* 0x000fda0003f04070 */
[----:B---34-:R-:W-:Y:S05]  /*27a0*/  @!P0 BRA `(.L_x_71) ;  /* 0x0000000000108947 */ /* 0x018fea0003800000 */
[----:B------:R-:W-:-:S07]  /*27b0*/  MOV R0, 0x27d0 ;  /* 0x000027d000007802 */ /* 0x000fce0000000f00 */
[----:B012---:R-:W-:Y:S05]  /*27c0*/  CALL.REL.NOINC `($__internal_1_$__cuda_sm20_sqrt_rn_f32_slowpath) ;  /* 0x0000005c00dc7944 */ /* 0x007fea0003c00000 */
[----:B------:R-:W-:Y:S01]  /*27d0*/  MOV R30, R50 ;  /* 0x00000032001e7202 */ /* 0x000fe20000000f00 */
[----:B------:R-:W-:Y:S06]  /*27e0*/  BRA `(.L_x_72) ;  /* 0x0000000000107947 */ /* 0x000fec0003800000 */
.L_x_71:
[----:B------:R-:W-:Y:S01]  /*27f0*/  FMUL.FTZ R30, R32, R33 ;  /* 0x00000021201e7220 */ /* 0x000fe20000410000 */
[----:B------:R-:W-:-:S03]  /*2800*/  FMUL.FTZ R0, R33, 0.5 ;  /* 0x3f00000021007820 */ /* 0x000fc60000410000 */
[----:B------:R-:W-:-:S04]  /*2810*/  FFMA R33, -R30, R30, R32 ;  /* 0x0000001e1e217223 */ /* 0x000fc80000000120 */
[----:B------:R-:W-:-:S07]  /*2820*/  FFMA R30, R33, R0, R30 ;  /* 0x00000000211e7223 */ /* 0x000fce000000001e */
.L_x_72:
[----:B------:R-:W-:Y:S05]  /*2830*/  BSYNC.RECONVERGENT B1 ;  /* 0x0000000000017941 */ /* 0x000fea0003800200 */
.L_x_70:
[----:B------:R-:W-:Y:S01]  /*2840*/  ISETP.NE.AND P0, PT, R22, RZ, PT ;  /* 0x000000ff1600720c */ /* 0x000fe20003f05270 */
[----:B------:R-:W-:Y:S01]  /*2850*/  BSSY.RECONVERGENT B1, `(.L_x_73) ;  /* 0x0000053000017945 */ /* 0x000fe20003800200 */
[----:B------:R-:W-:Y:S02]  /*2860*/  MOV R0, R19 ;  /* 0x0000001300007202 */ /* 0x000fe40000000f00 */
[----:B------:R-:W-:-:S09]  /*2870*/  MOV R35, R10 ;  /* 0x0000000a00237202 */ /* 0x000fd20000000f00 */
[----:B------:R-:W-:Y:S05]  /*2880*/  @P0 BRA `(.L_x_74) ;  /* 0x00000004003c0947 */ /* 0x000fea0003800000 */
[----:B------:R-:W-:Y:S02]  /*2890*/  HFMA2 R41, -RZ, RZ, 0, 0 ;  /* 0x00000000ff297431 */ /* 0x000fe400000001ff */
[----:B------:R-:W-:Y:S01]  /*28a0*/  IMAD.MOV.U32 R35, RZ, RZ, RZ ;  /* 0x000000ffff237224 */ /* 0x000fe200078e00ff */
[----:B------:R-:W3:Y:S01]  /*28b0*/  LDCU.64 UR18, c[0x4][URZ] ;  /* 0x01000000ff1277ac */ /* 0x000ee20008000a00 */
[----:B------:R-:W-:Y:S01]  /*28c0*/  UMOV UR6, URZ ;  /* 0x000000ff00067c82 */ /* 0x000fe20008000000 */
[----:B------:R-:W-:-:S05]  /*28d0*/  UMOV UR5, URZ ;  /* 0x000000ff00057c82 */ /* 0x000fca0008000000 */
.L_x_75:
[----:B---3--:R-:W-:Y:S02]  /*28e0*/  MOV R32, UR18 ;  /* 0x0000001200207c02 */ /* 0x008fe40008000f00 */
[----:B------:R-:W-:-:S05]  /*28f0*/  MOV R33, UR19 ;  /* 0x0000001300217c02 */ /* 0x000fca0008000f00 */
[----:B------:R-:W3:Y:S01]  /*2900*/  LDG.E.CONSTANT R32, desc[UR8][R32.64] ;  /* 0x0000000820207981 */ /* 0x000ee2000c1e9900 */
[----:B------:R-:W-:Y:S01]  /*2910*/  UIADD3 UR5, UPT, UPT, UR5, 0x1, URZ ;  /* 0x0000000105057890 */ /* 0x000fe2000fffe0ff */
[C---:B------:R-:W-:Y:S01]  /*2920*/  ISETP.EQ.AND P0, PT, R41.reuse, RZ, PT ;  /* 0x000000ff2900720c */ /* 0x040fe20003f02270 */
[----:B------:R-:W-:Y:S01]  /*2930*/  UIADD3 UR18, UP1, UPT, UR18, 0x4, URZ ;  /* 0x0000000412127890 */ /* 0x000fe2000ff3e0ff */
[C---:B------:R-:W-:Y:S01]  /*2940*/  ISETP.EQ.AND P1, PT, R41.reuse, 0x4, PT ;  /* 0x000000042900780c */ /* 0x040fe20003f22270 */
[----:B------:R-:W-:Y:S01]  /*2950*/  UISETP.NE.AND UP0, UPT, UR5, 0x6, UPT ;  /* 0x000000060500788c */ /* 0x000fe2000bf05270 */
[C---:B------:R-:W-:Y:S01]  /*2960*/  ISETP.EQ.AND P3, PT, R41.reuse, 0xc, PT ;  /* 0x0000000c2900780c */ /* 0x040fe20003f62270 */
[----:B------:R-:W-:Y:S01]  /*2970*/  UIADD3.X UR19, UPT, UPT, URZ, UR19, URZ, UP1, !UPT ;  /* 0x00000013ff137290 */ /* 0x000fe20008ffe4ff */
[C---:B------:R-:W-:Y:S02]  /*2980*/  ISETP.EQ.AND P4, PT, R41.reuse, 0x10, PT ;  /* 0x000000102900780c */ /* 0x040fe40003f82270 */
[----:B------:R-:W-:Y:S01]  /*2990*/  ISETP.EQ.AND P5, PT, R41, 0x14, PT ;  /* 0x000000142900780c */ /* 0x000fe20003fa2270 */
[----:B---3--:R-:W-:-:S03]  /*29a0*/  IMAD.WIDE.U32 R46, R32, R17, RZ ;  /* 0x00000011202e7225 */ /* 0x008fc600078e00ff */
[----:B------:R-:W-:-:S04]  /*29b0*/  IADD3 R0, P2, PT, R46, R35, RZ ;  /* 0x000000232e007210 */ /* 0x000fc80007f5e0ff */
[----:B------:R-:W-:Y:S01]  /*29c0*/  IADD3.X R35, PT, PT, R47, UR6, RZ, P2, !PT ;  /* 0x000000062f237c10 */ /* 0x000fe200097fe4ff */
[----:B------:R-:W-:Y:S01]  /*29d0*/  @P1 IMAD.MOV.U32 R24, RZ, RZ, R0 ;  /* 0x000000ffff181224 */ /* 0x000fe200078e0000 */
[C---:B------:R-:W-:Y:S01]  /*29e0*/  ISETP.EQ.AND P2, PT, R41.reuse, 0x8, PT ;  /* 0x000000082900780c */ /* 0x040fe20003f42270 */
[----:B------:R-:W-:Y:S01]  /*29f0*/  VIADD R41, R41, 0x4 ;  /* 0x0000000429297836 */ /* 0x000fe20000000000 */
[-C--:B------:R-:W-:Y:S02]  /*2a00*/  @P0 MOV R23, R0.reuse ;  /* 0x0000000000170202 */ /* 0x080fe40000000f00 */
[-C--:B------:R-:W-:Y:S02]  /*2a10*/  @P3 MOV R26, R0.reuse ;  /* 0x00000000001a3202 */ /* 0x080fe40000000f00 */
[-C--:B------:R-:W-:Y:S02]  /*2a20*/  @P4 MOV R27, R0.reuse ;  /* 0x00000000001b4202 */ /* 0x080fe40000000f00 */
[----:B------:R-:W-:-:S05]  /*2a30*/  @P5 MOV R28, R0 ;  /* 0x00000000001c5202 */ /* 0x000fca0000000f00 */
[----:B------:R-:W-:Y:S01]  /*2a40*/  @P2 MOV R25, R0 ;  /* 0x0000000000192202 */ /* 0x000fe20000000f00 */
[----:B------:R-:W-:Y:S06]  /*2a50*/  BRA.U UP0, `(.L_x_75) ;  /* 0xfffffffd00a07547 */ /* 0x000fec000b83ffff */
[C---:B------:R-:W-:Y:S01]  /*2a60*/  ISETP.EQ.AND P3, PT, R20.reuse, -0x18, PT ;  /* 0xffffffe81400780c */ /* 0x040fe20003f62270 */
[----:B------:R-:W-:Y:S01]  /*2a70*/  BSSY.RECONVERGENT B2, `(.L_x_76) ;  /* 0x0000022000027945 */ /* 0x000fe20003800200 */
[C---:B------:R-:W-:Y:S02]  /*2a80*/  ISETP.EQ.AND P4, PT, R20.reuse, -0x14, PT ;  /* 0xffffffec1400780c */ /* 0x040fe40003f82270 */
[C---:B------:R-:W-:Y:S02]  /*2a90*/  ISETP.EQ.AND P0, PT, R20.reuse, -0x10, PT ;  /* 0xfffffff01400780c */ /* 0x040fe40003f02270 */
[C---:B------:R-:W-:Y:S02]  /*2aa0*/  ISETP.EQ.AND P1, PT, R20.reuse, -0xc, PT ;  /* 0xfffffff41400780c */ /* 0x040fe40003f22270 */
[----:B------:R-:W-:Y:S02]  /*2ab0*/  ISETP.EQ.AND P2, PT, R20, -0x8, PT ;  /* 0xfffffff81400780c */ /* 0x000fe40003f42270 */
[----:B------:R-:W-:-:S02]  /*2ac0*/  ISETP.NE.AND P6, PT, R18, RZ, PT ;  /* 0x000000ff1200720c */ /* 0x000fc40003fc5270 */
[C---:B------:R-:W-:Y:S02]  /*2ad0*/  ISETP.EQ.AND P5, PT, R20.reuse, 0x4, PT ;  /* 0x000000041400780c */ /* 0x040fe40003fa2270 */
[-C--:B------:R-:W-:Y:S02]  /*2ae0*/  @P3 MOV R0, R23.reuse ;  /* 0x0000001700003202 */ /* 0x080fe40000000f00 */
[----:B------:R-:W-:Y:S02]  /*2af0*/  @P4 MOV R32, R23 ;  /* 0x0000001700204202 */ /* 0x000fe40000000f00 */
[C---:B------:R-:W-:Y:S02]  /*2b00*/  ISETP.EQ.AND P3, PT, R20.reuse, -0x4, PT ;  /* 0xfffffffc1400780c */ /* 0x040fe40003f62270 */
[----:B------:R-:W-:Y:S01]  /*2b10*/  @P4 MOV R0, R24 ;  /* 0x0000001800004202 */ /* 0x000fe20000000f00 */
[----:B------:R-:W-:Y:S01]  /*2b20*/  @P0 IMAD.MOV.U32 R0, RZ, RZ, R25 ;  /* 0x000000ffff000224 */ /* 0x000fe200078e0019 */
[----:B------:R-:W-:-:S02]  /*2b30*/  ISETP.EQ.AND P4, PT, R20, RZ, PT ;  /* 0x000000ff1400720c */ /* 0x000fc40003f82270 */
[----:B------:R-:W-:Y:S02]  /*2b40*/  @P0 MOV R32, R24 ;  /* 0x0000001800200202 */ /* 0x000fe40000000f00 */
[----:B------:R-:W-:Y:S02]  /*2b50*/  @P1 MOV R32, R25 ;  /* 0x0000001900201202 */ /* 0x000fe40000000f00 */
[-C--:B------:R-:W-:Y:S02]  /*2b60*/  @P1 MOV R0, R26.reuse ;  /* 0x0000001a00001202 */ /* 0x080fe40000000f00 */
[----:B------:R-:W-:Y:S01]  /*2b70*/  @P2 MOV R32, R26 ;  /* 0x0000001a00202202 */ /* 0x000fe20000000f00 */
[----:B------:R-:W-:Y:S01]  /*2b80*/  @P3 IMAD.MOV.U32 R32, RZ, RZ, R27 ;  /* 0x000000ffff203224 */ /* 0x000fe200078e001b */
[----:B------:R-:W-:Y:S02]  /*2b90*/  @P2 MOV R0, R27 ;  /* 0x0000001b00002202 */ /* 0x000fe40000000f00 */
[----:B------:R-:W-:-:S02]  /*2ba0*/  @P3 MOV R0, R28 ;  /* 0x0000001c00003202 */ /* 0x000fc40000000f00 */
[----:B------:R-:W-:Y:S02]  /*2bb0*/  @P4 MOV R32, R28 ;  /* 0x0000001c00204202 */ /* 0x000fe40000000f00 */
[-C--:B------:R-:W-:Y:S02]  /*2bc0*/  @P4 MOV R0, R35.reuse ;  /* 0x0000002300004202 */ /* 0x080fe40000000f00 */
[----:B------:R-:W-:Y:S01]  /*2bd0*/  @P5 MOV R32, R35 ;  /* 0x0000002300205202 */ /* 0x000fe20000000f00 */
[----:B------:R-:W-:Y:S06]  /*2be0*/  @!P6 BRA `(.L_x_77) ;  /* 0x000000000028e947 */ /* 0x000fec0003800000 */
[----:B------:R-:W-:Y:S01]  /*2bf0*/  @P0 IMAD.MOV.U32 R33, RZ, RZ, R23 ;  /* 0x000000ffff210224 */ /* 0x000fe200078e0017 */
[----:B------:R-:W-:Y:S02]  /*2c00*/  ISETP.EQ.AND P0, PT, R20, 0x8, PT ;  /* 0x000000081400780c */ /* 0x000fe40003f02270 */
[----:B------:R-:W-:Y:S02]  /*2c10*/  @P1 MOV R33, R24 ;  /* 0x0000001800211202 */ /* 0x000fe40000000f00 */
[----:B------:R-:W-:Y:S02]  /*2c20*/  @P2 MOV R33, R25 ;  /* 0x0000001900212202 */ /* 0x000fe40000000f00 */
[----:B------:R-:W-:Y:S02]  /*2c30*/  @P3 MOV R33, R26 ;  /* 0x0000001a00213202 */ /* 0x000fe40000000f00 */
[----:B------:R-:W-:Y:S01]  /*2c40*/  @P4 MOV R33, R27 ;  /* 0x0000001b00214202 */ /* 0x000fe20000000f00 */
[----:B------:R-:W-:Y:S01]  /*2c50*/  @P5 IMAD.MOV.U32 R33, RZ, RZ, R28 ;  /* 0x000000ffff215224 */ /* 0x000fe200078e001c */
[----:B------:R-:W-:-:S03]  /*2c60*/  SHF.L.W.U32.HI R0, R32, R18, R0 ;  /* 0x0000001220007219 */ /* 0x000fc60000010e00 */
[----:B------:R-:W-:-:S04]  /*2c70*/  @P0 MOV R33, R35 ;  /* 0x0000002300210202 */ /* 0x000fc80000000f00 */
[----:B------:R-:W-:-:S07]  /*2c80*/  SHF.L.W.U32.HI R32, R33, R18, R32 ;  /* 0x0000001221207219 */ /* 0x000fce0000010e20 */
.L_x_77:
[----:B------:R-:W-:Y:S05]  /*2c90*/  BSYNC.RECONVERGENT B2 ;  /* 0x0000000000027941 */ /* 0x000fea0003800200 */
.L_x_76:
[C-C-:B------:R-:W-:Y:S01]  /*2ca0*/  SHF.L.W.U32.HI R35, R32.reuse, 0x2, R0.reuse ;  /* 0x0000000220237819 */ /* 0x140fe20000010e00 */
[----:B------:R-:W-:Y:S01]  /*2cb0*/  UMOV UR18, 0x54442d19 ;  /* 0x54442d1900127882 */ /* 0x000fe20000000000 */
[----:B------:R-:W-:Y:S01]  /*2cc0*/  SHF.L.U32 R32, R32, 0x2, RZ ;  /* 0x0000000220207819 */ /* 0x000fe200000006ff */
[----:B------:R-:W-:Y:S01]  /*2cd0*/  UMOV UR19, 0x3bf921fb ;  /* 0x3bf921fb00137882 */ /* 0x000fe20000000000 */
[----:B------:R-:W-:Y:S02]  /*2ce0*/  SHF.R.S32.HI R33, RZ, 0x1f, R35 ;  /* 0x0000001fff217819 */ /* 0x000fe40000011423 */
[----:B------:R-:W-:Y:S02]  /*2cf0*/  SHF.R.U32.HI R0, RZ, 0x1e, R0 ;  /* 0x0000001eff007819 */ /* 0x000fe40000011600 */
[C---:B------:R-:W-:Y:S02]  /*2d00*/  LOP3.LUT R32, R33.reuse, R32, RZ, 0x3c, !PT ;  /* 0x0000002021207212 */ /* 0x040fe400078e3cff */
[----:B------:R-:W-:-:S02]  /*2d10*/  LOP3.LUT R33, R33, R35, RZ, 0x3c, !PT ;  /* 0x0000002321217212 */ /* 0x000fc400078e3cff */
[C---:B------:R-:W-:Y:S02]  /*2d20*/  ISETP.GE.AND P0, PT, R35.reuse, RZ, PT ;  /* 0x000000ff2300720c */ /* 0x040fe40003f06270 */
[----:B------:R-:W-:Y:S02]  /*2d30*/  LEA.HI R0, R35, R0, RZ, 0x1 ;  /* 0x0000000023007211 */ /* 0x000fe400078f08ff */
[----:B------:R-:W3:Y:S02]  /*2d40*/  I2F.F64.S64 R32, R32 ;  /* 0x0000002000207312 */ /* 0x000ee40000301c00 */
[----:B---3--:R-:W-:-:S10]  /*2d50*/  DMUL R46, R32, UR18 ;  /* 0x00000012202e7c28 */ /* 0x008fd40008000000 */
[----:B------:R-:W3:Y:S02]  /*2d60*/  F2F.F32.F64 R46, R46 ;  /* 0x0000002e002e7310 */ /* 0x000ee40000301000 */
[----:B---3--:R-:W-:-:S07]  /*2d70*/  FSEL R35, -R46, R46, !P0 ;  /* 0x0000002e2e237208 */ /* 0x008fce0004000100 */
.L_x_74:
[----:B------:R-:W-:Y:S05]  /*2d80*/  BSYNC.RECONVERGENT B1 ;  /* 0x0000000000017941 */ /* 0x000fea0003800200 */
.L_x_73:
[----:B------:R-:W-:Y:S01]  /*2d90*/  MOV R52, 0x37cbac00 ;  /* 0x37cbac0000347802 */ /* 0x000fe20000000f00 */
[----:B------:R-:W-:Y:S02]  /*2da0*/  HFMA2 R51, -RZ, RZ, 1.0078125, -8.98838043212890625e-05 ;  /* 0x3c0885e4ff337431 */ /* 0x000fe400000001ff */
[----:B------:R-:W-:Y:S01]  /*2db0*/  FMUL R33, R35, R35 ;  /* 0x0000002323217220 */ /* 0x000fe20000400000 */
[C---:B------:R-:W-:Y:S01]  /*2dc0*/  LOP3.LUT R41, R0.reuse, 0x1, RZ, 0xc0, !PT ;  /* 0x0000000100297812 */ /* 0x040fe200078ec0ff */
[----:B------:R-:W-:Y:S01]  /*2dd0*/  VIADD R0, R0, 0x1 ;  /* 0x0000000100007836 */ /* 0x000fe20000000000 */
[----:B------:R-:W-:Y:S01]  /*2de0*/  ISETP.NE.AND P2, PT, R22, RZ, PT ;  /* 0x000000ff1600720c */ /* 0x000fe20003f45270 */
[----:B------:R-:W-:Y:S01]  /*2df0*/  FFMA R32, R33, R52, -0.0013887860113754868507 ;  /* 0xbab607ed21207423 */ /* 0x000fe20000000034 */
[----:B------:R-:W-:Y:S01]  /*2e00*/  ISETP.NE.U32.AND P0, PT, R41, 0x1, PT ;  /* 0x000000012900780c */ /* 0x000fe20003f05070 */
[----:B------:R-:W-:Y:S01]  /*2e10*/  BSSY.RECONVERGENT B1, `(.L_x_78) ;  /* 0x000005e000017945 */ /* 0x000fe20003800200 */
[----:B------:R-:W-:-:S02]  /*2e20*/  MOV R41, 0x3e2aaaa8 ;  /* 0x3e2aaaa800297802 */ /* 0x000fc40000000f00 */
[----:B------:R-:W-:Y:S02]  /*2e30*/  FSEL R32, R32, -0.00019574658654164522886, P0 ;  /* 0xb94d415320207808 */ /* 0x000fe40000000000 */
[----:B------:R-:W-:Y:S02]  /*2e40*/  FSEL R46, R51, 0.041666727513074874878, !P0 ;  /* 0x3d2aaabb332e7808 */ /* 0x000fe40004000000 */
[----:B------:R-:W-:Y:S02]  /*2e50*/  LOP3.LUT P1, RZ, R0, 0x2, RZ, 0xc0, !PT ;  /* 0x0000000200ff7812 */ /* 0x000fe4000782c0ff */
[----:B------:R-:W-:Y:S01]  /*2e60*/  FSEL R0, R35, 1, !P0 ;  /* 0x3f80000023007808 */ /* 0x000fe20004000000 */
[----:B------:R-:W-:Y:S01]  /*2e70*/  FFMA R32, R33, R32, R46 ;  /* 0x0000002021207223 */ /* 0x000fe2000000002e */
[----:B------:R-:W-:Y:S02]  /*2e80*/  FSEL R45, -R41, -0.4999999701976776123, !P0 ;  /* 0xbeffffff292d7808 */ /* 0x000fe40004000100 */
[----:B------:R-:W-:Y:S01]  /*2e90*/  MOV R53, R10 ;  /* 0x0000000a00357202 */ /* 0x000fe20000000f00 */
[----:B------:R-:W-:-:S02]  /*2ea0*/  FFMA R35, R33, R0, RZ ;  /* 0x0000000021237223 */ /* 0x000fc400000000ff */
[----:B------:R-:W-:-:S04]  /*2eb0*/  FFMA R32, R33, R32, R45 ;  /* 0x0000002021207223 */ /* 0x000fc8000000002d */
[----:B------:R-:W-:-:S04]  /*2ec0*/  FFMA R0, R35, R32, R0 ;  /* 0x0000002023007223 */ /* 0x000fc80000000000 */
[----:B------:R-:W-:-:S04]  /*2ed0*/  @P1 FADD R0, RZ, -R0 ;  /* 0x80000000ff001221 */ /* 0x000fc80000000000 */
[----:B------:R-:W-:Y:S01]  /*2ee0*/  FMUL R35, R0, R31 ;  /* 0x0000001f00237220 */ /* 0x000fe20000400000 */
[----:B------:R-:W-:-:S03]  /*2ef0*/  MOV R0, R19 ;  /* 0x0000001300007202 */ /* 0x000fc60000000f00 */
[-C--:B------:R-:W-:Y:S01]  /*2f00*/  FMUL R50, R34, R35.reuse ;  /* 0x0000002322327220 */ /* 0x080fe20000400000 */
[-C--:B------:R-:W-:Y:S01]  /*2f10*/  FMUL R45, R36, R35.reuse ;  /* 0x00000023242d7220 */ /* 0x080fe20000400000 */
[----:B------:R-:W-:Y:S01]  /*2f20*/  FMUL R35, R29, R35 ;  /* 0x000000231d237220 */ /* 0x000fe20000400000 */
[----:B------:R-:W-:Y:S06]  /*2f30*/  @P2 BRA `(.L_x_79) ;  /* 0x00000004002c2947 */ /* 0x000fec0003800000 */
[----:B------:R-:W-:Y:S01]  /*2f40*/  MOV R53, RZ ;  /* 0x000000ff00357202 */ /* 0x000fe20000000f00 */
[----:B------:R-:W-:Y:S01]  /*2f50*/  IMAD.MOV.U32 R55, RZ, RZ, RZ ;  /* 0x000000ffff377224 */ /* 0x000fe200078e00ff */
[----:B------:R-:W-:-:S06]  /*2f60*/  UMOV UR5, URZ ;  /* 0x000000ff00057c82 */ /* 0x000fcc0008000000 */
.L_x_80:
[----:B------:R-:W3:Y:S02]  /*2f70*/  LDC.64 R32, c[0x4][RZ] ;  /* 0x01000000ff207b82 */ /* 0x000ee40000000a00 */
[----:B---3--:R-:W-:-:S05]  /*2f80*/  IMAD.WIDE.U32 R46, R55, 0x4, R32 ;  /* 0x00000004372e7825 */ /* 0x008fca00078e0020 */
[----:B------:R-:W3:Y:S01]  /*2f90*/  LDG.E.CONSTANT R32, desc[UR8][R46.64] ;  /* 0x000000082e207981 */ /* 0x000ee2000c1e9900 */
[C---:B------:R-:W-:Y:S02]  /*2fa0*/  SHF.L.U32 R0, R55.reuse, 0x2, RZ ;  /* 0x0000000237007819 */ /* 0x040fe400000006ff */
[----:B------:R-:W-:Y:S02]  /*2fb0*/  IADD3 R55, PT, PT, R55, 0x1, RZ ;  /* 0x0000000137377810 */ /* 0x000fe40007ffe0ff */
[C---:B------:R-:W-:Y:S02]  /*2fc0*/  ISETP.EQ.AND P5, PT, R0.reuse, RZ, PT ;  /* 0x000000ff0000720c */ /* 0x040fe40003fa2270 */
[C---:B------:R-:W-:Y:S02]  /*2fd0*/  ISETP.EQ.AND P4, PT, R0.reuse, 0x4, PT ;  /* 0x000000040000780c */ /* 0x040fe40003f82270 */
[C---:B------:R-:W-:Y:S02]  /*2fe0*/  ISETP.EQ.AND P3, PT, R0.reuse, 0x8, PT ;  /* 0x000000080000780c */ /* 0x040fe40003f62270 */
[----:B------:R-:W-:-:S02]  /*2ff0*/  ISETP.EQ.AND P2, PT, R0, 0xc, PT ;  /* 0x0000000c0000780c */ /* 0x000fc40003f42270 */
[----:B------:R-:W-:Y:S01]  /*3000*/  ISETP.EQ.AND P1, PT, R0, 0x10, PT ;  /* 0x000000100000780c */ /* 0x000fe20003f22270 */
[----:B---3--:R-:W-:-:S03]  /*3010*/  IMAD.WIDE.U32 R32, R32, R17, RZ ;  /* 0x0000001120207225 */ /* 0x008fc600078e00ff */
[----:B------:R-:W-:-:S04]  /*3020*/  IADD3 R32, P0, PT, R32, R53, RZ ;  /* 0x0000003520207210 */ /* 0x000fc80007f1e0ff */
[-C--:B------:R-:W-:Y:S01]  /*3030*/  @P5 MOV R23, R32.reuse ;  /* 0x0000002000175202 */ /* 0x080fe20000000f00 */
[----:B------:R-:W-:Y:S01]  /*3040*/  @P3 IMAD.MOV.U32 R25, RZ, RZ, R32 ;  /* 0x000000ffff193224 */ /* 0x000fe200078e0020 */
[----:B------:R-:W-:Y:S02]  /*3050*/  ISETP.NE.AND P5, PT, R55, 0x6, PT ;  /* 0x000000063700780c */ /* 0x000fe40003fa5270 */
[----:B------:R-:W-:Y:S02]  /*3060*/  IADD3.X R53, PT, PT, R33, UR5, RZ, P0, !PT ;  /* 0x0000000521357c10 */ /* 0x000fe400087fe4ff */
[----:B------:R-:W-:Y:S02]  /*3070*/  ISETP.EQ.AND P0, PT, R0, 0x14, PT ;  /* 0x000000140000780c */ /* 0x000fe40003f02270 */
[-C--:B------:R-:W-:Y:S02]  /*3080*/  @P4 MOV R24, R32.reuse ;  /* 0x0000002000184202 */ /* 0x080fe40000000f00 */
[----:B------:R-:W-:-:S02]  /*3090*/  @P2 MOV R26, R32 ;  /* 0x00000020001a2202 */ /* 0x000fc40000000f00 */
[----:B------:R-:W-:-:S07]  /*30a0*/  @P1 MOV R27, R32 ;  /* 0x00000020001b1202 */ /* 0x000fce0000000f00 */
[----:B------:R-:W-:Y:S01]  /*30b0*/  @P0 MOV R28, R32 ;  /* 0x00000020001c0202 */ /* 0x000fe20000000f00 */
[----:B------:R-:W-:Y:S06]  /*30c0*/  @P5 BRA `(.L_x_80) ;  /* 0xfffffffc00a85947 */ /* 0x000fec000383ffff */
        /* <DEDUP_REMOVED lines=8> */
[----:B------:R-:W-:Y:S01]  /*3150*/  @P3 MOV R55, R23 ;  /* 0x0000001700373202 */ /* 0x000fe20000000f00 */
[----:B------:R-:W-:Y:S01]  /*3160*/  @P4 IMAD.MOV.U32 R0, RZ, RZ, R23 ;  /* 0x000000ffff004224 */ /* 0x000fe200078e0017 */
[C---:B------:R-:W-:Y:S02]  /*3170*/  ISETP.EQ.AND P3, PT, R20.reuse, -0x4, PT ;  /* 0xfffffffc1400780c */ /* 0x040fe40003f62270 */
[-C--:B------:R-:W-:Y:S02]  /*3180*/  @P4 MOV R55, R24.reuse ;  /* 0x0000001800374202 */ /* 0x080fe40000000f00 */
[----:B------:R-:W-:Y:S02]  /*3190*/  ISETP.EQ.AND P4, PT, R20, RZ, PT ;  /* 0x000000ff1400720c */ /* 0x000fe40003f82270 */
[----:B------:R-:W-:-:S02]  /*31a0*/  @P0 MOV R0, R24 ;  /* 0x0000001800000202 */ /* 0x000fc40000000f00 */
[-C--:B------:R-:W-:Y:S01]  /*31b0*/  @P0 MOV R55, R25.reuse ;  /* 0x0000001900370202 */ /* 0x080fe20000000f00 */
[----:B------:R-:W-:Y:S01]  /*31c0*/  @P1 IMAD.MOV.U32 R55, RZ, RZ, R26 ;  /* 0x000000ffff371224 */ /* 0x000fe200078e001a */
[----:B------:R-:W-:Y:S02]  /*31d0*/  @P1 MOV R0, R25 ;  /* 0x0000001900001202 */ /* 0x000fe40000000f00 */
[----:B------:R-:W-:Y:S02]  /*31e0*/  @P2 MOV R0, R26 ;  /* 0x0000001a00002202 */ /* 0x000fe40000000f00 */
[-C--:B------:R-:W-:Y:S02]  /*31f0*/  @P2 MOV R55, R27.reuse ;  /* 0x0000001b00372202 */ /* 0x080fe40000000f00 */
[----:B------:R-:W-:Y:S01]  /*3200*/  @P3 MOV R0, R27 ;  /* 0x0000001b00003202 */ /* 0x000fe20000000f00 */
[----:B------:R-:W-:Y:S01]  /*3210*/  @P4 IMAD.MOV.U32 R0, RZ, RZ, R28 ;  /* 0x000000ffff004224 */ /* 0x000fe200078e001c */
[----:B------:R-:W-:-:S02]  /*3220*/  @P3 MOV R55, R28 ;  /* 0x0000001c00373202 */ /* 0x000fc40000000f00 */
[-C--:B------:R-:W-:Y:S02]  /*3230*/  @P4 MOV R55, R53.reuse ;  /* 0x0000003500374202 */ /* 0x080fe40000000f00 */
[----:B------:R-:W-:Y:S01]  /*3240*/  @P5 MOV R0, R53 ;  /* 0x0000003500005202 */ /* 0x000fe20000000f00 */
[----:B------:R-:W-:Y:S06]  /*3250*/  @!P6 BRA `(.L_x_82) ;  /* 0x000000000028e947 */ /* 0x000fec0003800000 */
[----:B------:R-:W-:Y:S02]  /*3260*/  @P0 MOV R33, R23 ;  /* 0x0000001700210202 */ /* 0x000fe40000000f00 */
[----:B------:R-:W-:Y:S02]  /*3270*/  ISETP.EQ.AND P0, PT, R20, 0x8, PT ;  /* 0x000000081400780c */ /* 0x000fe40003f02270 */
[----:B------:R-:W-:Y:S01]  /*3280*/  @P1 MOV R33, R24 ;  /* 0x0000001800211202 */ /* 0x000fe20000000f00 */
[----:B------:R-:W-:Y:S01]  /*3290*/  @P2 IMAD.MOV.U32 R33, RZ, RZ, R25 ;  /* 0x000000ffff212224 */ /* 0x000fe200078e0019 */
[----:B------:R-:W-:Y:S02]  /*32a0*/  @P3 MOV R33, R26 ;  /* 0x0000001a00213202 */ /* 0x000fe40000000f00 */
[----:B------:R-:W-:Y:S02]  /*32b0*/  @P4 MOV R33, R27 ;  /* 0x0000001b00214202 */ /* 0x000fe40000000f00 */
[----:B------:R-:W-:-:S02]  /*32c0*/  @P5 MOV R33, R28 ;  /* 0x0000001c00215202 */ /* 0x000fc40000000f00 */
[----:B------:R-:W-:-:S03]  /*32d0*/  SHF.L.W.U32.HI R55, R0, R18, R55 ;  /* 0x0000001200377219 */ /* 0x000fc60000010e37 */
[----:B------:R-:W-:-:S04]  /*32e0*/  @P0 MOV R33, R53 ;  /* 0x0000003500210202 */ /* 0x000fc80000000f00 */
[----:B------:R-:W-:-:S07]  /*32f0*/  SHF.L.W.U32.HI R0, R33, R18, R0 ;  /* 0x0000001221007219 */ /* 0x000fce0000010e00 */
.L_x_82:
[----:B------:R-:W-:Y:S05]  /*3300*/  BSYNC.RECONVERGENT B2 ;  /* 0x0000000000027941 */ /* 0x000fea0003800200 */
.L_x_81:
[C---:B------:R-:W-:Y:S01]  /*3310*/  SHF.L.W.U32.HI R53, R0.reuse, 0x2, R55 ;  /* 0x0000000200357819 */ /* 0x040fe20000010e37 */
[----:B------:R-:W-:Y:S01]  /*3320*/  UMOV UR18, 0x54442d19 ;  /* 0x54442d1900127882 */ /* 0x000fe20000000000 */
[----:B------:R-:W-:Y:S01]  /*3330*/  SHF.L.U32 R0, R0, 0x2, RZ ;  /* 0x0000000200007819 */ /* 0x000fe200000006ff */
[----:B------:R-:W-:Y:S01]  /*3340*/  UMOV UR19, 0x3bf921fb ;  /* 0x3bf921fb00137882 */ /* 0x000fe20000000000 */
[----:B------:R-:W-:Y:S02]  /*3350*/  SHF.R.S32.HI R33, RZ, 0x1f, R53 ;  /* 0x0000001fff217819 */ /* 0x000fe40000011435 */
[----:B------:R-:W-:Y:S02]  /*3360*/  ISETP.GE.AND P0, PT, R53, RZ, PT ;  /* 0x000000ff3500720c */ /* 0x000fe40003f06270 */
[C---:B------:R-:W-:Y:S02]  /*3370*/  LOP3.LUT R32, R33.reuse, R0, RZ, 0x3c, !PT ;  /* 0x0000000021207212 */ /* 0x040fe400078e3cff */
[----:B------:R-:W-:-:S02]  /*3380*/  LOP3.LUT R33, R33, R53, RZ, 0x3c, !PT ;  /* 0x0000003521217212 */ /* 0x000fc400078e3cff */
[----:B------:R-:W-:-:S04]  /*3390*/  SHF.R.U32.HI R0, RZ, 0x1e, R55 ;  /* 0x0000001eff007819 */ /* 0x000fc80000011637 */
[----:B------:R-:W3:Y:S01]  /*33a0*/  I2F.F64.S64 R32, R32 ;  /* 0x0000002000207312 */ /* 0x000ee20000301c00 */
[----:B------:R-:W-:Y:S01]  /*33b0*/  LEA.HI R0, R53, R0, RZ, 0x1 ;  /* 0x0000000035007211 */ /* 0x000fe200078f08ff */
[----:B---3--:R-:W-:-:S10]  /*33c0*/  DMUL R46, R32, UR18 ;  /* 0x00000012202e7c28 */ /* 0x008fd40008000000 */
[----:B------:R-:W3:Y:S02]  /*33d0*/  F2F.F32.F64 R46, R46 ;  /* 0x0000002e002e7310 */ /* 0x000ee40000301000 */
[----:B---3--:R-:W-:-:S07]  /*33e0*/  FSEL R53, -R46, R46, !P0 ;  /* 0x0000002e2e357208 */ /* 0x008fce0004000100 */
.L_x_79:
[----:B------:R-:W-:Y:S05]  /*33f0*/  BSYNC.RECONVERGENT B1 ;  /* 0x0000000000017941 */ /* 0x000fea0003800200 */
.L_x_78:
[----:B------:R-:W-:Y:S01]  /*3400*/  FMUL R33, R53, R53 ;  /* 0x0000003535217220 */ /* 0x000fe20000400000 */
[C---:B------:R-:W-:Y:S01]  /*3410*/  LOP3.LUT R32, R0.reuse, 0x1, RZ, 0xc0, !PT ;  /* 0x0000000100207812 */ /* 0x040fe200078ec0ff */
[----:B------:R-:W-:Y:S01]  /*3420*/  BSSY.RECONVERGENT B1, `(.L_x_83) ;  /* 0x000002b000017945 */ /* 0x000fe20003800200 */
[----:B------:R-:W-:Y:S01]  /*3430*/  LOP3.LUT P1, RZ, R0, 0x2, RZ, 0xc0, !PT ;  /* 0x0000000200ff7812 */ /* 0x000fe2000782c0ff */
[----:B------:R-:W-:Y:S01]  /*3440*/  FFMA R52, R33, R52, -0.0013887860113754868507 ;  /* 0xbab607ed21347423 */ /* 0x000fe20000000034 */
[----:B------:R-:W-:-:S04]  /*3450*/  ISETP.NE.U32.AND P0, PT, R32, 0x1, PT ;  /* 0x000000012000780c */ /* 0x000fc80003f05070 */
[----:B------:R-:W-:Y:S02]  /*3460*/  FSEL R32, R51, 0.041666727513074874878, P0 ;  /* 0x3d2aaabb33207808 */ /* 0x000fe40000000000 */
[----:B------:R-:W-:Y:S02]  /*3470*/  FSEL R52, R52, -0.00019574658654164522886, !P0 ;  /* 0xb94d415334347808 */ /* 0x000fe40004000000 */
[----:B------:R-:W-:Y:S02]  /*3480*/  FSEL R0, R53, 1, P0 ;  /* 0x3f80000035007808 */ /* 0x000fe40000000000 */
[----:B------:R-:W-:Y:S01]  /*3490*/  FSEL R47, -R41, -0.4999999701976776123, P0 ;  /* 0xbeffffff292f7808 */ /* 0x000fe20000000100 */
[C---:B------:R-:W-:Y:S02]  /*34a0*/  FFMA R32, R33.reuse, R52, R32 ;  /* 0x0000003421207223 */ /* 0x040fe40000000020 */
[C---:B------:R-:W-:Y:S02]  /*34b0*/  FFMA R41, R33.reuse, R0, RZ ;  /* 0x0000000021297223 */ /* 0x040fe400000000ff */
[----:B------:R-:W-:Y:S01]  /*34c0*/  FFMA R32, R33, R32, R47 ;  /* 0x0000002021207223 */ /* 0x000fe2000000002f */
[----:B------:R-:W-:-:S03]  /*34d0*/  FMUL R33, R37, R36 ;  /* 0x0000002425217220 */ /* 0x000fc60000400000 */
[----:B------:R-:W-:Y:S01]  /*34e0*/  FFMA R0, R41, R32, R0 ;  /* 0x0000002029007223 */ /* 0x000fe20000000000 */
[-C--:B------:R-:W-:Y:S01]  /*34f0*/  FMUL R32, R39, R29.reuse ;  /* 0x0000001d27207220 */ /* 0x080fe20000400000 */
[C---:B------:R-:W-:Y:S02]  /*3500*/  FFMA R33, R38.reuse, R29, -R33 ;  /* 0x0000001d26217223 */ /* 0x040fe40000000821 */
[----:B------:R-:W-:Y:S01]  /*3510*/  @P1 FADD R0, RZ, -R0 ;  /* 0x80000000ff001221 */ /* 0x000fe20000000000 */
[-C--:B------:R-:W-:Y:S01]  /*3520*/  FFMA R32, R37, R34.reuse, -R32 ;  /* 0x0000002225207223 */ /* 0x080fe20000000820 */
[----:B------:R-:W-:Y:S02]  /*3530*/  FMUL R34, R38, R34 ;  /* 0x0000002226227220 */ /* 0x000fe40000400000 */
[----:B------:R-:W-:Y:S02]  /*3540*/  FMUL R0, R0, R31 ;  /* 0x0000001f00007220 */ /* 0x000fe40000400000 */
[----:B------:R-:W-:Y:S01]  /*3550*/  FFMA R34, R39, R36, -R34 ;  /* 0x0000002427227223 */ /* 0x000fe20000000822 */
[----:B------:R-:W-:Y:S01]  /*3560*/  MOV R36, RZ ;  /* 0x000000ff00247202 */ /* 0x000fe20000000f00 */
[C---:B------:R-:W-:Y:S01]  /*3570*/  FFMA R29, R0.reuse, R32, R45 ;  /* 0x00000020001d7223 */ /* 0x040fe2000000002d */
[C---:B------:R-:W-:Y:S01]  /*3580*/  FFMA R50, R0.reuse, R33, R50 ;  /* 0x0000002100327223 */ /* 0x040fe20000000032 */
[----:B------:R-:W-:-:S02]  /*3590*/  FFMA R34, R0, R34, R35 ;  /* 0x0000002200227223 */ /* 0x000fc40000000023 */
[-C--:B------:R-:W-:Y:S01]  /*35a0*/  FFMA R29, R38, R30.reuse, R29 ;  /* 0x0000001e261d7223 */ /* 0x080fe2000000001d */
[-C--:B------:R-:W-:Y:S01]  /*35b0*/  FFMA R47, R39, R30.reuse, R50 ;  /* 0x0000001e272f7223 */ /* 0x080fe20000000032 */
[----:B------:R-:W-:Y:S02]  /*35c0*/  FFMA R41, R37, R30, R34 ;  /* 0x0000001e25297223 */ /* 0x000fe40000000022 */
[----:B------:R-:W-:-:S04]  /*35d0*/  FMUL R0, R29, R29 ;  /* 0x0000001d1d007220 */ /* 0x000fc80000400000 */
[----:B------:R-:W-:-:S04]  /*35e0*/  FFMA R0, R47, R47, R0 ;  /* 0x0000002f2f007223 */ /* 0x000fc80000000000 */
[----:B------:R-:W-:-:S04]  /*35f0*/  FFMA R33, R41, R41, R0 ;  /* 0x0000002929217223 */ /* 0x000fc80000000000 */
[----:B------:R-:W-:Y:S01]  /*3600*/  VIADD R0, R33, 0xf3000000 ;  /* 0xf300000021007836 */ /* 0x000fe20000000000 */
[----:B------:R3:W4:Y:S04]  /*3610*/  MUFU.RSQ R32, R33 ;  /* 0x0000002100207308 */ /* 0x0007280000001400 */
[----:B------:R-:W-:-:S13]  /*3620*/  ISETP.GT.U32.AND P0, PT, R0, 0x727fffff, PT ;  /* 0x727fffff0000780c */ /* 0x000fda0003f04070 */
[----:B---34-:R-:W-:Y:S05]  /*3630*/  @!P0 BRA `(.L_x_84) ;  /* 0x0000000000148947 */ /* 0x018fea0003800000 */
[----:B------:R-:W-:Y:S02]  /*3640*/  MOV R32, R33 ;  /* 0x0000002100207202 */ /* 0x000fe40000000f00 */
[----:B------:R-:W-:-:S07]  /*3650*/  MOV R0, 0x3670 ;  /* 0x0000367000007802 */ /* 0x000fce0000000f00 */
[----:B012---:R-:W-:Y:S05]  /*3660*/  CALL.REL.NOINC `($__internal_1_$__cuda_sm20_sqrt_rn_f32_slowpath) ;  /* 0x0000005000347944 */ /* 0x007fea0003c00000 */
[----:B------:R-:W-:Y:S01]  /*3670*/  MOV R0, R50 ;  /* 0x0000003200007202 */ /* 0x000fe20000000f00 */
[----:B------:R-:W-:Y:S06]  /*3680*/  BRA `(.L_x_85) ;  /* 0x0000000000107947 */ /* 0x000fec0003800000 */
.L_x_84:
[----:B------:R-:W-:Y:S01]  /*3690*/  FMUL.FTZ R0, R33, R32 ;  /* 0x0000002021007220 */ /* 0x000fe20000410000 */
[----:B------:R-:W-:-:S03]  /*36a0*/  FMUL.FTZ R32, R32, 0.5 ;  /* 0x3f00000020207820 */ /* 0x000fc60000410000 */
[----:B------:R-:W-:-:S04]  /*36b0*/  FFMA R33, -R0, R0, R33 ;  /* 0x0000000000217223 */ /* 0x000fc80000000121 */
[----:B------:R-:W-:-:S07]  /*36c0*/  FFMA R0, R33, R32, R0 ;  /* 0x0000002021007223 */ /* 0x000fce0000000000 */
.L_x_85:
[----:B------:R-:W-:Y:S05]  /*36d0*/  BSYNC.RECONVERGENT B1 ;  /* 0x0000000000017941 */ /* 0x000fea0003800200 */
.L_x_83:
[----:B------:R-:W-:Y:S01]  /*36e0*/  IADD3 R32, PT, PT, R0, 0x1800000, RZ ;  /* 0x0180000000207810 */ /* 0x000fe20007ffe0ff */
[----:B------:R-:W-:Y:S03]  /*36f0*/  BSSY.RECONVERGENT B1, `(.L_x_86) ;  /* 0x000000c000017945 */ /* 0x000fe60003800200 */
[----:B------:R-:W-:-:S04]  /*3700*/  LOP3.LUT R32, R32, 0x7f800000, RZ, 0xc0, !PT ;  /* 0x7f80000020207812 */ /* 0x000fc800078ec0ff */
[----:B------:R-:W-:-:S13]  /*3710*/  ISETP.GT.U32.AND P0, PT, R32, 0x1ffffff, PT ;  /* 0x01ffffff2000780c */ /* 0x000fda0003f04070 */
[----:B------:R-:W-:Y:S05]  /*3720*/  @P0 BRA `(.L_x_87) ;  /* 0x0000000000100947 */ /* 0x000fea0003800000 */
[----:B------:R-:W-:-:S07]  /*3730*/  MOV R32, 0x3750 ;  /* 0x0000375000207802 */ /* 0x000fce0000000f00 */
[----:B012---:R-:W-:Y:S05]  /*3740*/  CALL.REL.NOINC `($__internal_0_$__cuda_sm20_rcp_rn_f32_slowpath) ;  /* 0x0000004c002c7944 */ /* 0x007fea0003c00000 */
[----:B------:R-:W-:Y:S01]  /*3750*/  MOV R50, R45 ;  /* 0x0000002d00327202 */ /* 0x000fe20000000f00 */
[----:B------:R-:W-:Y:S06]  /*3760*/  BRA `(.L_x_88) ;  /* 0x0000000000107947 */ /* 0x000fec0003800000 */
.L_x_87:
[----:B------:R-:W3:Y:S02]  /*3770*/  MUFU.RCP R33, R0 ;  /* 0x0000000000217308 */ /* 0x000ee40000001000 */
[----:B---3--:R-:W-:-:S04]  /*3780*/  FFMA R32, R33, R0, -1 ;  /* 0xbf80000021207423 */ /* 0x008fc80000000000 */
[----:B------:R-:W-:-:S04]  /*3790*/  FADD.FTZ R32, -R32, -RZ ;  /* 0x800000ff20207221 */ /* 0x000fc80000010100 */
[----:B------:R-:W-:-:S07]  /*37a0*/  FFMA R50, R33, R32, R33 ;  /* 0x0000002021327223 */ /* 0x000fce0000000021 */
.L_x_88:
[----:B------:R-:W-:Y:S05]  /*37b0*/  BSYNC.RECONVERGENT B1 ;  /* 0x0000000000017941 */ /* 0x000fea0003800200 */
.L_x_86:
[----:B------:R-:W-:Y:S01]  /*37c0*/  HFMA2 R0, -RZ, RZ, 0, 1.1920928955078125e-06 ;  /* 0x00000014ff007431 */ /* 0x000fe200000001ff */
[----:B------:R-:W-:Y:S01]  /*37d0*/  MOV R34, 0x18 ;  /* 0x0000001800227802 */ /* 0x000fe20000000f00 */
[----:B------:R-:W3:Y:S01]  /*37e0*/  LDC.64 R32, c[0x3][0x8] ;  /* 0x00c00200ff207b82 */ /* 0x000ee20000000a00 */
[----:B------:R-:W-:Y:S02]  /*37f0*/  IMAD.MOV.U32 R46, RZ, RZ, 0x10 ;  /* 0x00000010ff2e7424 */ /* 0x000fe400078e00ff */
[----:B------:R-:W-:Y:S01]  /*3800*/  FFMA R52, R38, 0.050000000745058059692, R49 ;  /* 0x3d4ccccd26347823 */ /* 0x000fe20000000031 */
[-C--:B------:R-:W-:Y:S01]  /*3810*/  FMUL R29, R29, R50.reuse ;  /* 0x000000321d1d7220 */ /* 0x080fe20000400000 */
[----:B------:R-:W-:Y:S01]  /*3820*/  FFMA R48, R39, 0.050000000745058059692, R48 ;  /* 0x3d4ccccd27307823 */ /* 0x000fe20000000030 */
[----:B------:R-:W-:Y:S02]  /*3830*/  IMAD R46, R21, 0x2c, R46 ;  /* 0x0000002c152e7824 */ /* 0x000fe400078e022e */
[----:B------:R-:W-:Y:S01]  /*3840*/  FMUL R47, R47, R50 ;  /* 0x000000322f2f7220 */ /* 0x000fe20000400000 */
[----:B------:R-:W-:Y:S01]  /*3850*/  FFMA R54, R37, 0.050000000745058059692, R40 ;  /* 0x3d4ccccd25367823 */ /* 0x000fe20000000028 */
[C---:B------:R-:W-:Y:S01]  /*3860*/  IMAD R45, R21.reuse, 0x2c, R0 ;  /* 0x0000002c152d7824 */ /* 0x040fe200078e0200 */
[----:B------:R-:W-:Y:S01]  /*3870*/  BSSY.RECONVERGENT B1, `(.L_x_89) ;  /* 0x0000030000017945 */ /* 0x000fe20003800200 */
[----:B------:R-:W-:Y:S01]  /*3880*/  IMAD R0, R21, 0x2c, R34 ;  /* 0x0000002c15007824 */ /* 0x000fe200078e0222 */
[----:B------:R-:W4:Y:S08]  /*3890*/  LDC R46, c[0x3][R46] ;  /* 0x00c000002e2e7b82 */ /* 0x000f300000000800 */
[----:B------:R-:W5:Y:S01]  /*38a0*/  LDC.64 R34, c[0x3][RZ] ;  /* 0x00c00000ff227b82 */ /* 0x000f620000000a00 */
[----:B---3--:R-:W-:Y:S01]  /*38b0*/  FADD R56, -R52, R32 ;  /* 0x0000002034387221 */ /* 0x008fe20000000100 */
[----:B------:R-:W-:-:S06]  /*38c0*/  FADD R40, -R54, R33 ;  /* 0x0000002136287221 */ /* 0x000fcc0000000100 */
[----:B------:R-:W3:Y:S01]  /*38d0*/  LDC R45, c[0x3][R45] ;  /* 0x00c000002d2d7b82 */ /* 0x000ee20000000800 */
[-C--:B------:R-:W-:Y:S01]  /*38e0*/  FMUL R58, R29, R56.reuse ;  /* 0x000000381d3a7220 */ /* 0x080fe20000400000 */
[----:B------:R-:W-:-:S06]  /*38f0*/  FMUL R49, R56, R56 ;  /* 0x0000003838317220 */ /* 0x000fcc0000400000 */
[----:B------:R-:W0:Y:S01]  /*3900*/  LDC R0, c[0x3][R0] ;  /* 0x00c0000000007b82 */ /* 0x000e220000000800 */
[----:B-----5:R-:W-:Y:S01]  /*3910*/  FADD R32, -R48, R35 ;  /* 0x0000002330207221 */ /* 0x020fe20000000100 */
[----:B------:R-:W-:-:S03]  /*3920*/  FMUL R35, R41, R50 ;  /* 0x0000003229237220 */ /* 0x000fc60000400000 */
[-C--:B------:R-:W-:Y:S01]  /*3930*/  FFMA R58, R47, R32.reuse, R58 ;  /* 0x000000202f3a7223 */ /* 0x080fe2000000003a */
[----:B------:R-:W-:Y:S01]  /*3940*/  FFMA R49, R32, R32, R49 ;  /* 0x0000002020317223 */ /* 0x000fe20000000031 */
[----:B------:R-:W-:Y:S02]  /*3950*/  FMUL R32, R38, R29 ;  /* 0x0000001d26207220 */ /* 0x000fe40000400000 */
[-C--:B------:R-:W-:Y:S01]  /*3960*/  FFMA R38, R35, R40.reuse, R58 ;  /* 0x0000002823267223 */ /* 0x080fe2000000003a */
[----:B------:R-:W-:Y:S01]  /*3970*/  FFMA R49, R40, R40, R49 ;  /* 0x0000002828317223 */ /* 0x000fe20000000031 */
[----:B------:R-:W-:-:S03]  /*3980*/  FFMA R32, R39, R47, R32 ;  /* 0x0000002f27207223 */ /* 0x000fc60000000020 */
[----:B------:R-:W-:Y:S01]  /*3990*/  FFMA R49, R38, R38, -R49 ;  /* 0x0000002626317223 */ /* 0x000fe20000000831 */
[----:B------:R-:W-:-:S03]  /*39a0*/  FFMA R37, R37, R35, R32 ;  /* 0x0000002325257223 */ /* 0x000fc60000000020 */
[----:B------:R-:W-:Y:S01]  /*39b0*/  FFMA R49, R34, R34, R49 ;  /* 0x0000002222317223 */ /* 0x000fe20000000031 */
[----:B----4-:R-:W-:-:S04]  /*39c0*/  FMUL R32, R37, R46 ;  /* 0x0000002e25207220 */ /* 0x010fc80000400000 */
[----:B------:R-:W-:Y:S01]  /*39d0*/  FSETP.GEU.AND P0, PT, R49, RZ, PT ;  /* 0x000000ff3100720b */ /* 0x000fe20003f0e000 */
[C---:B------:R-:W-:Y:S01]  /*39e0*/  FFMA R41, R37.reuse, R46, R32 ;  /* 0x0000002e25297223 */ /* 0x040fe20000000020 */
[----:B---3--:R-:W-:-:S04]  /*39f0*/  FMUL R40, R37, R45 ;  /* 0x0000002d25287220 */ /* 0x008fc80000400000 */
[C---:B------:R-:W-:Y:S01]  /*3a00*/  FFMA R40, R37.reuse, R45, R40 ;  /* 0x0000002d25287223 */ /* 0x040fe20000000028 */
[----:B0-----:R-:W-:-:S04]  /*3a10*/  FMUL R39, R37, R0 ;  /* 0x0000000025277220 */ /* 0x001fc80000400000 */
[----:B------:R-:W-:Y:S02]  /*3a20*/  FFMA R39, R37, R0, R39 ;  /* 0x0000000025277223 */ /* 0x000fe40000000027 */
[----:B------:R-:W-:Y:S05]  /*3a30*/  @!P0 BRA `(.L_x_90) ;  /* 0x00000000004c8947 */ /* 0x000fea0003800000 */
[----:B------:R-:W-:Y:S01]  /*3a40*/  IADD3 R32, PT, PT, R49, -0xd000000, RZ ;  /* 0xf300000031207810 */ /* 0x000fe20007ffe0ff */
[----:B------:R0:W3:Y:S01]  /*3a50*/  MUFU.RSQ R0, R49 ;  /* 0x0000003100007308 */ /* 0x0000e20000001400 */
[----:B------:R-:W-:Y:S02]  /*3a60*/  BSSY.RECONVERGENT B2, `(.L_x_91) ;  /* 0x000000b000027945 */ /* 0x000fe40003800200 */
[----:B------:R-:W-:-:S13]  /*3a70*/  ISETP.GT.U32.AND P0, PT, R32, 0x727fffff, PT ;  /* 0x727fffff2000780c */ /* 0x000fda0003f04070 */
[----:B0-----:R-:W-:Y:S05]  /*3a80*/  @!P0 BRA `(.L_x_92) ;  /* 0x0000000000108947 */ /* 0x001fea0003800000 */
[----:B------:R-:W-:Y:S02]  /*3a90*/  MOV R32, R49 ;  /* 0x0000003100207202 */ /* 0x000fe40000000f00 */
[----:B---3--:R-:W-:-:S07]  /*3aa0*/  MOV R0, 0x3ac0 ;  /* 0x00003ac000007802 */ /* 0x008fce0000000f00 */
[----:B-12---:R-:W-:Y:S05]  /*3ab0*/  CALL.REL.NOINC `($__internal_1_$__cuda_sm20_sqrt_rn_f32_slowpath) ;  /* 0x0000004c00207944 */ /* 0x006fea0003c00000 */
[----:B------:R-:W-:Y:S05]  /*3ac0*/  BRA `(.L_x_93) ;  /* 0x0000000000107947 */ /* 0x000fea0003800000 */
.L_x_92:
[----:B---3--:R-:W-:Y:S01]  /*3ad0*/  FMUL.FTZ R50, R49, R0 ;  /* 0x0000000031327220 */ /* 0x008fe20000410000 */
[----:B------:R-:W-:-:S03]  /*3ae0*/  FMUL.FTZ R0, R0, 0.5 ;  /* 0x3f00000000007820 */ /* 0x000fc60000410000 */
[----:B------:R-:W-:-:S04]  /*3af0*/  FFMA R33, -R50, R50, R49 ;  /* 0x0000003232217223 */ /* 0x000fc80000000131 */
[----:B------:R-:W-:-:S07]  /*3b00*/  FFMA R50, R33, R0, R50 ;  /* 0x0000000021327223 */ /* 0x000fce0000000032 */
.L_x_93:
[----:B------:R-:W-:Y:S05]  /*3b10*/  BSYNC.RECONVERGENT B2 ;  /* 0x0000000000027941 */ /* 0x000fea0003800200 */
.L_x_91:
[C-C-:B------:R-:W-:Y:S01]  /*3b20*/  FADD R36, R38.reuse, -R50.reuse ;  /* 0x8000003226247221 */ /* 0x140fe20000000000 */
[----:B------:R-:W-:-:S04]  /*3b30*/  FADD R38, R38, R50 ;  /* 0x0000003226267221 */ /* 0x000fc80000000000 */
[----:B------:R-:W-:Y:S02]  /*3b40*/  FSETP.GT.AND P0, PT, R36, 9.9999997473787516356e-05, PT ;  /* 0x38d1b7172400780b */ /* 0x000fe40003f04000 */
[----:B------:R-:W-:-:S11]  /*3b50*/  FSETP.GT.AND P1, PT, R38, 9.9999997473787516356e-05, PT ;  /* 0x38d1b7172600780b */ /* 0x000fd60003f24000 */
[----:B------:R-:W-:-:S07]  /*3b60*/  @!P0 FSEL R36, R38, RZ, P1 ;  /* 0x000000ff26248208 */ /* 0x000fce0000800000 */
.L_x_90:
[----:B------:R-:W-:Y:S05]  /*3b70*/  BSYNC.RECONVERGENT B1 ;  /* 0x0000000000017941 */ /* 0x000fea0003800200 */
.L_x_89:
[----:B------:R-:W0:Y:S01]  /*3b80*/  LDCU.64 UR18, c[0x3][0x30] ;  /* 0x00c00600ff1277ac */ /* 0x000e220008000a00 */
[----:B------:R-:W-:Y:S01]  /*3b90*/  BSSY.RECONVERGENT B1, `(.L_x_94) ;  /* 0x0000022000017945 */ /* 0x000fe20003800200 */
[----:B------:R-:W3:Y:S01]  /*3ba0*/  LDCU UR5, c[0x3][0x38] ;  /* 0x00c00700ff0577ac */ /* 0x000ee20008000800 */
[----:B0-----:R-:W-:Y:S01]  /*3bb0*/  FADD R32, -R52, UR19 ;  /* 0x0000001334207e21 */ /* 0x001fe20008000100 */
[----:B------:R-:W-:-:S03]  /*3bc0*/  FADD R0, -R48, UR18 ;  /* 0x0000001230007e21 */ /* 0x000fc60008000100 */
[-C--:B------:R-:W-:Y:S01]  /*3bd0*/  FMUL R34, R29, R32.reuse ;  /* 0x000000201d227220 */ /* 0x080fe20000400000 */
[----:B------:R-:W-:Y:S01]  /*3be0*/  FMUL R33, R32, R32 ;  /* 0x0000002020217220 */ /* 0x000fe20000400000 */
[----:B---3--:R-:W-:Y:S02]  /*3bf0*/  FADD R32, -R54, UR5 ;  /* 0x0000000536207e21 */ /* 0x008fe40008000100 */
[-C--:B------:R-:W-:Y:S01]  /*3c00*/  FFMA R34, R47, R0.reuse, R34 ;  /* 0x000000002f227223 */ /* 0x080fe20000000022 */
[----:B------:R-:W-:Y:S01]  /*3c10*/  FFMA R33, R0, R0, R33 ;  /* 0x0000000000217223 */ /* 0x000fe20000000021 */
[----:B------:R-:W-:Y:S02]  /*3c20*/  HFMA2 R0, -RZ, RZ, 0, 0 ;  /* 0x00000000ff007431 */ /* 0x000fe400000001ff */
[-C--:B------:R-:W-:Y:S01]  /*3c30*/  FFMA R34, R35, R32.reuse, R34 ;  /* 0x0000002023227223 */ /* 0x080fe20000000022 */
[----:B------:R-:W-:-:S04]  /*3c40*/  FFMA R33, R32, R32, R33 ;  /* 0x0000002020217223 */ /* 0x000fc80000000021 */
[----:B------:R-:W-:-:S05]  /*3c50*/  FFMA R33, R34, R34, -R33 ;  /* 0x0000002222217223 */ /* 0x000fca0000000821 */
[----:B------:R-:W-:-:S13]  /*3c60*/  FSETP.LEU.AND P0, PT, -R33, UR7, PT ;  /* 0x0000000721007c0b */ /* 0x000fda000bf0b100 */
[----:B------:R-:W-:Y:S05]  /*3c70*/  @!P0 BRA `(.L_x_95) ;  /* 0x00000000004c8947 */ /* 0x000fea0003800000 */
[----:B------:R-:W-:Y:S01]  /*3c80*/  FADD R32, R33, UR7 ;  /* 0x0000000721207e21 */ /* 0x000fe20008000000 */
[----:B------:R-:W-:Y:S03]  /*3c90*/  BSSY.RECONVERGENT B2, `(.L_x_96) ;  /* 0x000000c000027945 */ /* 0x000fe60003800200 */
[----:B------:R-:W-:Y:S01]  /*3ca0*/  VIADD R0, R32, 0xf3000000 ;  /* 0xf300000020007836 */ /* 0x000fe20000000000 */
[----:B------:R0:W3:Y:S04]  /*3cb0*/  MUFU.RSQ R33, R32 ;  /* 0x0000002000217308 */ /* 0x0000e80000001400 */
[----:B------:R-:W-:-:S13]  /*3cc0*/  ISETP.GT.U32.AND P0, PT, R0, 0x727fffff, PT ;  /* 0x727fffff0000780c */ /* 0x000fda0003f04070 */
[----:B0--3--:R-:W-:Y:S05]  /*3cd0*/  @!P0 BRA `(.L_x_97) ;  /* 0x00000000000c8947 */ /* 0x009fea0003800000 */
[----:B------:R-:W-:-:S07]  /*3ce0*/  MOV R0, 0x3d00 ;  /* 0x00003d0000007802 */ /* 0x000fce0000000f00 */
[----:B-12---:R-:W-:Y:S05]  /*3cf0*/  CALL.REL.NOINC `($__internal_1_$__cuda_sm20_sqrt_rn_f32_slowpath) ;  /* 0x0000004800907944 */ /* 0x006fea0003c00000 */
[----:B------:R-:W-:Y:S05]  /*3d00*/  BRA `(.L_x_98) ;  /* 0x0000000000107947 */ /* 0x000fea0003800000 */
.L_x_97:
[----:B------:R-:W-:Y:S01]  /*3d10*/  FMUL.FTZ R50, R32, R33 ;  /* 0x0000002120327220 */ /* 0x000fe20000410000 */
[----:B------:R-:W-:-:S03]  /*3d20*/  FMUL.FTZ R0, R33, 0.5 ;  /* 0x3f00000021007820 */ /* 0x000fc60000410000 */
[----:B------:R-:W-:-:S04]  /*3d30*/  FFMA R33, -R50, R50, R32 ;  /* 0x0000003232217223 */ /* 0x000fc80000000120 */
[----:B------:R-:W-:-:S07]  /*3d40*/  FFMA R50, R33, R0, R50 ;  /* 0x0000000021327223 */ /* 0x000fce0000000032 */
.L_x_98:
[----:B------:R-:W-:Y:S05]  /*3d50*/  BSYNC.RECONVERGENT B2 ;  /* 0x0000000000027941 */ /* 0x000fea0003800200 */
.L_x_96:
[C-C-:B------:R-:W-:Y:S01]  /*3d60*/  FADD R0, R34.reuse, -R50.reuse ;  /* 0x8000003222007221 */ /* 0x140fe20000000000 */
[----:B------:R-:W-:-:S04]  /*3d70*/  FADD R34, R34, R50 ;  /* 0x0000003222227221 */ /* 0x000fc80000000000 */
[----:B------:R-:W-:Y:S02]  /*3d80*/  FSETP.GT.AND P0, PT, R0, 9.9999997473787516356e-05, PT ;  /* 0x38d1b7170000780b */ /* 0x000fe40003f04000 */
[----:B------:R-:W-:-:S11]  /*3d90*/  FSETP.GT.AND P1, PT, R34, 9.9999997473787516356e-05, PT ;  /* 0x38d1b7172200780b */ /* 0x000fd60003f24000 */
[----:B------:R-:W-:-:S07]  /*3da0*/  @!P0 FSEL R0, R34, RZ, P1 ;  /* 0x000000ff22008208 */ /* 0x000fce0000800000 */
.L_x_95:
[----:B------:R-:W-:Y:S05]  /*3db0*/  BSYNC.RECONVERGENT B1 ;  /* 0x0000000000017941 */ /* 0x000fea0003800200 */
.L_x_94:
[----:B------:R-:W0:Y:S01]  /*3dc0*/  LDCU.64 UR18, c[0x3][0x60] ;  /* 0x00c00c00ff1277ac */ /* 0x000e220008000a00 */
[C---:B------:R-:W-:Y:S01]  /*3dd0*/  LOP3.LUT R32, R36.reuse, 0x7fffffff, RZ, 0xc0, !PT ;  /* 0x7fffffff24207812 */ /* 0x040fe200078ec0ff */
[----:B------:R-:W-:Y:S01]  /*3de0*/  BSSY.RECONVERGENT B1, `(.L_x_99) ;  /* 0x000002b000017945 */ /* 0x000fe20003800200 */
[----:B------:R-:W-:Y:S01]  /*3df0*/  ISETP.GT.AND P0, PT, R36, -0x1, PT ;  /* 0xffffffff2400780c */ /* 0x000fe20003f04270 */
[----:B------:R-:W3:Y:S01]  /*3e00*/  LDCU UR5, c[0x3][0x5c] ;  /* 0x00c00b80ff0577ac */ /* 0x000ee20008000800 */
[----:B------:R-:W-:-:S04]  /*3e10*/  IADD3 R32, PT, PT, R32, -0x800000, RZ ;  /* 0xff80000020207810 */ /* 0x000fc80007ffe0ff */
[----:B------:R-:W-:Y:S01]  /*3e20*/  ISETP.LT.U32.AND P0, PT, R32, 0x7f000000, P0 ;  /* 0x7f0000002000780c */ /* 0x000fe20000701070 */
[----:B0-----:R-:W-:Y:S01]  /*3e30*/  FADD R38, -R52, UR18 ;  /* 0x0000001234267e21 */ /* 0x001fe20008000100 */
[----:B------:R-:W-:Y:S01]  /*3e40*/  FADD R32, -R54, UR19 ;  /* 0x0000001336207e21 */ /* 0x000fe20008000100 */
[----:B---3--:R-:W-:Y:S02]  /*3e50*/  FADD R34, -R48, UR5 ;  /* 0x0000000530227e21 */ /* 0x008fe40008000100 */
[-C--:B------:R-:W-:Y:S01]  /*3e60*/  FMUL R46, R29, R38.reuse ;  /* 0x000000261d2e7220 */ /* 0x080fe20000400000 */
[----:B------:R-:W-:-:S03]  /*3e70*/  FMUL R33, R38, R38 ;  /* 0x0000002626217220 */ /* 0x000fc60000400000 */
[-C--:B------:R-:W-:Y:S01]  /*3e80*/  FFMA R46, R47, R34.reuse, R46 ;  /* 0x000000222f2e7223 */ /* 0x080fe2000000002e */
[----:B------:R-:W-:Y:S01]  /*3e90*/  FFMA R37, R34, R34, R33 ;  /* 0x0000002222257223 */ /* 0x000fe20000000021 */
[----:B------:R-:W-:Y:S02]  /*3ea0*/  FSEL R33, R36, +INF , P0 ;  /* 0x7f80000024217808 */ /* 0x000fe40000000000 */
[-C--:B------:R-:W-:Y:S01]  /*3eb0*/  FFMA R34, R35, R32.reuse, R46 ;  /* 0x0000002023227223 */ /* 0x080fe2000000002e */
[----:B------:R-:W-:Y:S01]  /*3ec0*/  FFMA R37, R32, R32, R37 ;  /* 0x0000002020257223 */ /* 0x000fe20000000025 */
[----:B------:R-:W-:Y:S02]  /*3ed0*/  FSETP.GEU.AND P1, PT, R0, R33, PT ;  /* 0x000000210000720b */ /* 0x000fe40003f2e000 */
[----:B------:R-:W-:Y:S01]  /*3ee0*/  SEL R36, R21, RZ, !P0 ;  /* 0x000000ff15247207 */ /* 0x000fe20004000000 */
[----:B------:R-:W-:Y:S01]  /*3ef0*/  FFMA R37, R34, R34, -R37 ;  /* 0x0000002222257223 */ /* 0x000fe20000000825 */
[----:B------:R-:W-:-:S04]  /*3f00*/  FSETP.NEU.AND P1, PT, R0, RZ, !P1 ;  /* 0x000000ff0000720b */ /* 0x000fc80004f2d000 */
[----:B------:R-:W-:Y:S02]  /*3f10*/  FSETP.LEU.AND P2, PT, -R37, UR10, PT ;  /* 0x0000000a25007c0b */ /* 0x000fe4000bf4b100 */
[----:B------:R-:W-:Y:S02]  /*3f20*/  FSEL R21, R0, R33, P1 ;  /* 0x0000002100157208 */ /* 0x000fe40000800000 */
[----:B------:R-:W-:Y:S02]  /*3f30*/  MOV R0, RZ ;  /* 0x000000ff00007202 */ /* 0x000fe40000000f00 */
[----:B------:R-:W-:-:S07]  /*3f40*/  SEL R36, R36, 0x1, !P1 ;  /* 0x0000000124247807 */ /* 0x000fce0004800000 */
[----:B------:R-:W-:Y:S05]  /*3f50*/  @!P2 BRA `(.L_x_100) ;  /* 0x00000000004ca947 */ /* 0x000fea0003800000 */
[----:B------:R-:W-:Y:S01]  /*3f60*/  FADD R32, R37, UR10 ;  /* 0x0000000a25207e21 */ /* 0x000fe20008000000 */
[----:B------:R-:W-:Y:S03]  /*3f70*/  BSSY.RECONVERGENT B2, `(.L_x_101) ;  /* 0x000000c000027945 */ /* 0x000fe60003800200 */
[----:B------:R0:W3:Y:S01]  /*3f80*/  MUFU.RSQ R33, R32 ;  /* 0x0000002000217308 */ /* 0x0000e20000001400 */
[----:B------:R-:W-:-:S04]  /*3f90*/  IADD3 R0, PT, PT, R32, -0xd000000, RZ ;  /* 0xf300000020007810 */ /* 0x000fc80007ffe0ff */
[----:B------:R-:W-:-:S13]  /*3fa0*/  ISETP.GT.U32.AND P0, PT, R0, 0x727fffff, PT ;  /* 0x727fffff0000780c */ /* 0x000fda0003f04070 */
[----:B0--3--:R-:W-:Y:S05]  /*3fb0*/  @!P0 BRA `(.L_x_102) ;  /* 0x00000000000c8947 */ /* 0x009fea0003800000 */
[----:B------:R-:W-:-:S07]  /*3fc0*/  MOV R0, 0x3fe0 ;  /* 0x00003fe000007802 */ /* 0x000fce0000000f00 */
[----:B-12---:R-:W-:Y:S05]  /*3fd0*/  CALL.REL.NOINC `($__internal_1_$__cuda_sm20_sqrt_rn_f32_slowpath) ;  /* 0x0000004400d87944 */ /* 0x006fea0003c00000 */
[----:B------:R-:W-:Y:S05]  /*3fe0*/  BRA `(.L_x_103) ;  /* 0x0000000000107947 */ /* 0x000fea0003800000 */
.L_x_102:
[----:B------:R-:W-:Y:S01]  /*3ff0*/  FMUL.FTZ R50, R32, R33 ;  /* 0x0000002120327220 */ /* 0x000fe20000410000 */
[----:B------:R-:W-:-:S03]  /*4000*/  FMUL.FTZ R0, R33, 0.5 ;  /* 0x3f00000021007820 */ /* 0x000fc60000410000 */
[----:B------:R-:W-:-:S04]  /*4010*/  FFMA R33, -R50, R50, R32 ;  /* 0x0000003232217223 */ /* 0x000fc80000000120 */
[----:B------:R-:W-:-:S07]  /*4020*/  FFMA R50, R33, R0, R50 ;  /* 0x0000000021327223 */ /* 0x000fce0000000032 */
.L_x_103:
[----:B------:R-:W-:Y:S05]  /*4030*/  BSYNC.RECONVERGENT B2 ;  /* 0x0000000000027941 */ /* 0x000fea0003800200 */
.L_x_101:
[C-C-:B------:R-:W-:Y:S01]  /*4040*/  FADD R0, R34.reuse, -R50.reuse ;  /* 0x8000003222007221 */ /* 0x140fe20000000000 */
[----:B------:R-:W-:-:S04]  /*4050*/  FADD R34, R34, R50 ;  /* 0x0000003222227221 */ /* 0x000fc80000000000 */
[----:B------:R-:W-:Y:S02]  /*4060*/  FSETP.GT.AND P0, PT, R0, 9.9999997473787516356e-05, PT ;  /* 0x38d1b7170000780b */ /* 0x000fe40003f04000 */
[----:B------:R-:W-:-:S11]  /*4070*/  FSETP.GT.AND P1, PT, R34, 9.9999997473787516356e-05, PT ;  /* 0x38d1b7172200780b */ /* 0x000fd60003f24000 */
[----:B------:R-:W-:-:S07]  /*4080*/  @!P0 FSEL R0, R34, RZ, P1 ;  /* 0x000000ff22008208 */ /* 0x000fce0000800000 */
.L_x_100:
[----:B------:R-:W-:Y:S05]  /*4090*/  BSYNC.RECONVERGENT B1 ;  /* 0x0000000000017941 */ /* 0x000fea0003800200 */
.L_x_99:
[----:B------:R-:W0:Y:S01]  /*40a0*/  LDCU.64 UR18, c[0x3][0x88] ;  /* 0x00c01100ff1277ac */ /* 0x000e220008000a00 */
[C---:B------:R-:W-:Y:S01]  /*40b0*/  FSETP.GEU.AND P0, PT, R0.reuse, R21, PT ;  /* 0x000000150000720b */ /* 0x040fe20003f0e000 */
[----:B------:R-:W-:Y:S01]  /*40c0*/  BSSY.RECONVERGENT B1, `(.L_x_104) ;  /* 0x0000025000017945 */ /* 0x000fe20003800200 */
[----:B------:R-:W3:Y:S02]  /*40d0*/  LDCU UR5, c[0x3][0x90] ;  /* 0x00c01200ff0577ac */ /* 0x000ee40008000800 */
[----:B------:R-:W-:-:S04]  /*40e0*/  FSETP.NEU.AND P0, PT, R0, RZ, !P0 ;  /* 0x000000ff0000720b */ /* 0x000fc8000470d000 */
[----:B------:R-:W-:Y:S02]  /*40f0*/  FSEL R21, R0, R21, P0 ;  /* 0x0000001500157208 */ /* 0x000fe40000000000 */
[----:B------:R-:W-:Y:S01]  /*4100*/  SEL R36, R36, 0x2, !P0 ;  /* 0x0000000224247807 */ /* 0x000fe20004000000 */
        /* <DEDUP_REMOVED lines=22> */
.L_x_107:
[----:B------:R-:W-:Y:S01]  /*4270*/  FMUL.FTZ R50, R32, R33 ;  /* 0x0000002120327220 */ /* 0x000fe20000410000 */
[----:B------:R-:W-:-:S03]  /*4280*/  FMUL.FTZ R0, R33, 0.5 ;  /* 0x3f00000021007820 */ /* 0x000fc60000410000 */
[----:B------:R-:W-:-:S04]  /*4290*/  FFMA R33, -R50, R50, R32 ;  /* 0x0000003232217223 */ /* 0x000fc80000000120 */
[----:B------:R-:W-:-:S07]  /*42a0*/  FFMA R50, R33, R0, R50 ;  /* 0x0000000021327223 */ /* 0x000fce0000000032 */
.L_x_108:
[----:B------:R-:W-:Y:S05]  /*42b0*/  BSYNC.RECONVERGENT B2 ;  /* 0x0000000000027941 */ /* 0x000fea0003800200 */
.L_x_106:
[C-C-:B------:R-:W-:Y:S01]  /*42c0*/  FADD R32, R34.reuse, -R50.reuse ;  /* 0x8000003222207221 */ /* 0x140fe20000000000 */
[----:B------:R-:W-:-:S04]  /*42d0*/  FADD R34, R34, R50 ;  /* 0x0000003222227221 */ /* 0x000fc80000000000 */
[----:B------:R-:W-:Y:S02]  /*42e0*/  FSETP.GT.AND P0, PT, R32, 9.9999997473787516356e-05, PT ;  /* 0x38d1b7172000780b */ /* 0x000fe40003f04000 */
[----:B------:R-:W-:-:S11]  /*42f0*/  FSETP.GT.AND P1, PT, R34, 9.9999997473787516356e-05, PT ;  /* 0x38d1b7172200780b */ /* 0x000fd60003f24000 */
[----:B------:R-:W-:-:S07]  /*4300*/  @!P0 FSEL R32, R34, RZ, P1 ;  /* 0x000000ff22208208 */ /* 0x000fce0000800000 */
.L_x_105:
[----:B------:R-:W-:Y:S05]  /*4310*/  BSYNC.RECONVERGENT B1 ;  /* 0x0000000000017941 */ /* 0x000fea0003800200 */
.L_x_104:
        /* <DEDUP_REMOVED lines=8> */
[----:B------:R-:W-:Y:S01]  /*43a0*/  FADD R38, -R54, UR19 ;  /* 0x0000001336267e21 */ /* 0x000fe20008000100 */
[----:B---3--:R-:W-:Y:S02]  /*43b0*/  FADD R0, -R48, UR5 ;  /* 0x0000000530007e21 */ /* 0x008fe40008000100 */
[-C--:B------:R-:W-:Y:S01]  /*43c0*/  FMUL R46, R29, R34.reuse ;  /* 0x000000221d2e7220 */ /* 0x080fe20000400000 */
[----:B------:R-:W-:-:S03]  /*43d0*/  FMUL R33, R34, R34 ;  /* 0x0000002222217220 */ /* 0x000fc60000400000 */
[-C--:B------:R-:W-:Y:S01]  /*43e0*/  FFMA R34, R47, R0.reuse, R46 ;  /* 0x000000002f227223 */ /* 0x080fe2000000002e */
[----:B------:R-:W-:Y:S01]  /*43f0*/  FFMA R33, R0, R0, R33 ;  /* 0x0000000000217223 */ /* 0x000fe20000000021 */
[----:B------:R-:W-:Y:S02]  /*4400*/  IMAD.MOV.U32 R0, RZ, RZ, RZ ;  /* 0x000000ffff007224 */ /* 0x000fe400078e00ff */
        /* <DEDUP_REMOVED lines=14> */
.L_x_112:
[----:B------:R-:W-:Y:S01]  /*44f0*/  FMUL.FTZ R50, R32, R33 ;  /* 0x0000002120327220 */ /* 0x000fe20000410000 */
[----:B------:R-:W-:-:S03]  /*4500*/  FMUL.FTZ R0, R33, 0.5 ;  /* 0x3f00000021007820 */ /* 0x000fc60000410000 */
[----:B------:R-:W-:-:S04]  /*4510*/  FFMA R33, -R50, R50, R32 ;  /* 0x0000003232217223 */ /* 0x000fc80000000120 */
[----:B------:R-:W-:-:S07]  /*4520*/  FFMA R50, R33, R0, R50 ;  /* 0x0000000021327223 */ /* 0x000fce0000000032 */
.L_x_113:
[----:B------:R-:W-:Y:S05]  /*4530*/  BSYNC.RECONVERGENT B2 ;  /* 0x0000000000027941 */ /* 0x000fea0003800200 */
.L_x_111:
[C-C-:B------:R-:W-:Y:S01]  /*4540*/  FADD R0, R34.reuse, -R50.reuse ;  /* 0x8000003222007221 */ /* 0x140fe20000000000 */
[----:B------:R-:W-:-:S04]  /*4550*/  FADD R34, R34, R50 ;  /* 0x0000003222227221 */ /* 0x000fc80000000000 */
[----:B------:R-:W-:Y:S02]  /*4560*/  FSETP.GT.AND P0, PT, R0, 9.9999997473787516356e-05, PT ;  /* 0x38d1b7170000780b */ /* 0x000fe40003f04000 */
[----:B------:R-:W-:-:S11]  /*4570*/  FSETP.GT.AND P1, PT, R34, 9.9999997473787516356e-05, PT ;  /* 0x38d1b7172200780b */ /* 0x000fd60003f24000 */
[----:B------:R-:W-:-:S07]  /*4580*/  @!P0 FSEL R0, R34, RZ, P1 ;  /* 0x000000ff22008208 */ /* 0x000fce0000800000 */
.L_x_110:
[----:B------:R-:W-:Y:S05]  /*4590*/  BSYNC.RECONVERGENT B1 ;  /* 0x0000000000017941 */ /* 0x000fea0003800200 */
.L_x_109:
        /* <DEDUP_REMOVED lines=14> */
[----:B------:R-:W-:Y:S02]  /*4680*/  MOV R32, RZ ;  /* 0x000000ff00207202 */ /* 0x000fe40000000f00 */
        /* <DEDUP_REMOVED lines=14> */
.L_x_117:
[----:B------:R-:W-:Y:S01]  /*4770*/  FMUL.FTZ R50, R32, R33 ;  /* 0x0000002120327220 */ /* 0x000fe20000410000 */
[----:B------:R-:W-:-:S03]  /*4780*/  FMUL.FTZ R0, R33, 0.5 ;  /* 0x3f00000021007820 */ /* 0x000fc60000410000 */
[----:B------:R-:W-:-:S04]  /*4790*/  FFMA R33, -R50, R50, R32 ;  /* 0x0000003232217223 */ /* 0x000fc80000000120 */
[----:B------:R-:W-:-:S07]  /*47a0*/  FFMA R50, R33, R0, R50 ;  /* 0x0000000021327223 */ /* 0x000fce0000000032 */
.L_x_118:
[----:B------:R-:W-:Y:S05]  /*47b0*/  BSYNC.RECONVERGENT B2 ;  /* 0x0000000000027941 */ /* 0x000fea0003800200 */
.L_x_116:
[C-C-:B------:R-:W-:Y:S01]  /*47c0*/  FADD R32, R34.reuse, -R50.reuse ;  /* 0x8000003222207221 */ /* 0x140fe20000000000 */
[----:B------:R-:W-:-:S04]  /*47d0*/  FADD R34, R34, R50 ;  /* 0x0000003222227221 */ /* 0x000fc80000000000 */
[----:B------:R-:W-:Y:S02]  /*47e0*/  FSETP.GT.AND P0, PT, R32, 9.9999997473787516356e-05, PT ;  /* 0x38d1b7172000780b */ /* 0x000fe40003f04000 */
[----:B------:R-:W-:-:S11]  /*47f0*/  FSETP.GT.AND P1, PT, R34, 9.9999997473787516356e-05, PT ;  /* 0x38d1b7172200780b */ /* 0x000fd60003f24000 */
[----:B------:R-:W-:-:S07]  /*4800*/  @!P0 FSEL R32, R34, RZ, P1 ;  /* 0x000000ff22208208 */ /* 0x000fce0000800000 */
.L_x_115:
[----:B------:R-:W-:Y:S05]  /*4810*/  BSYNC.RECONVERGENT B1 ;  /* 0x0000000000017941 */ /* 0x000fea0003800200 */
.L_x_114:
        /* <DEDUP_REMOVED lines=29> */
.L_x_122:
[----:B------:R-:W-:Y:S01]  /*49f0*/  FMUL.FTZ R50, R32, R33 ;  /* 0x0000002120327220 */ /* 0x000fe20000410000 */
[----:B------:R-:W-:-:S03]  /*4a00*/  FMUL.FTZ R0, R33, 0.5 ;  /* 0x3f00000021007820 */ /* 0x000fc60000410000 */
[----:B------:R-:W-:-:S04]  /*4a10*/  FFMA R33, -R50, R50, R32 ;  /* 0x0000003232217223 */ /* 0x000fc80000000120 */
[----:B------:R-:W-:-:S07]  /*4a20*/  FFMA R50, R33, R0, R50 ;  /* 0x0000000021327223 */ /* 0x000fce0000000032 */
.L_x_123:
[----:B------:R-:W-:Y:S05]  /*4a30*/  BSYNC.RECONVERGENT B2 ;  /* 0x0000000000027941 */ /* 0x000fea0003800200 */
.L_x_121:
[C-C-:B------:R-:W-:Y:S01]  /*4a40*/  FADD R0, R34.reuse, -R50.reuse ;  /* 0x8000003222007221 */ /* 0x140fe20000000000 */
[----:B------:R-:W-:-:S04]  /*4a50*/  FADD R34, R34, R50 ;  /* 0x0000003222227221 */ /* 0x000fc80000000000 */
[----:B------:R-:W-:Y:S02]  /*4a60*/  FSETP.GT.AND P0, PT, R0, 9.9999997473787516356e-05, PT ;  /* 0x38d1b7170000780b */ /* 0x000fe40003f04000 */
[----:B------:R-:W-:-:S11]  /*4a70*/  FSETP.GT.AND P1, PT, R34, 9.9999997473787516356e-05, PT ;  /* 0x38d1b7172200780b */ /* 0x000fd60003f24000 */
[----:B------:R-:W-:-:S07]  /*4a80*/  @!P0 FSEL R0, R34, RZ, P1 ;  /* 0x000000ff22008208 */ /* 0x000fce0000800000 */
.L_x_120:
[----:B------:R-:W-:Y:S05]  /*4a90*/  BSYNC.RECONVERGENT B1 ;  /* 0x0000000000017941 */ /* 0x000fea0003800200 */
.L_x_119:
        /* <DEDUP_REMOVED lines=29> */
.L_x_127:
[----:B------:R-:W-:Y:S01]  /*4c70*/  FMUL.FTZ R50, R32, R33 ;  /* 0x0000002120327220 */ /* 0x000fe20000410000 */
[----:B------:R-:W-:-:S03]  /*4c80*/  FMUL.FTZ R0, R33, 0.5 ;  /* 0x3f00000021007820 */ /* 0x000fc60000410000 */
[----:B------:R-:W-:-:S04]  /*4c90*/  FFMA R33, -R50, R50, R32 ;  /* 0x0000003232217223 */ /* 0x000fc80000000120 */
[----:B------:R-:W-:-:S07]  /*4ca0*/  FFMA R50, R33, R0, R50 ;  /* 0x0000000021327223 */ /* 0x000fce0000000032 */
.L_x_128:
[----:B------:R-:W-:Y:S05]  /*4cb0*/  BSYNC.RECONVERGENT B2 ;  /* 0x0000000000027941 */ /* 0x000fea0003800200 */
.L_x_126:
[C-C-:B------:R-:W-:Y:S01]  /*4cc0*/  FADD R32, R34.reuse, -R50.reuse ;  /* 0x8000003222207221 */ /* 0x140fe20000000000 */
[----:B------:R-:W-:-:S04]  /*4cd0*/  FADD R34, R34, R50 ;  /* 0x0000003222227221 */ /* 0x000fc80000000000 */
[----:B------:R-:W-:Y:S02]  /*4ce0*/  FSETP.GT.AND P0, PT, R32, 9.9999997473787516356e-05, PT ;  /* 0x38d1b7172000780b */ /* 0x000fe40003f04000 */
[----:B------:R-:W-:-:S11]  /*4cf0*/  FSETP.GT.AND P1, PT, R34, 9.9999997473787516356e-05, PT ;  /* 0x38d1b7172200780b */ /* 0x000fd60003f24000 */
[----:B------:R-:W-:-:S07]  /*4d00*/  @!P0 FSEL R32, R34, RZ, P1 ;  /* 0x000000ff22208208 */ /* 0x000fce0000800000 */
.L_x_125:
[----:B------:R-:W-:Y:S05]  /*4d10*/  BSYNC.RECONVERGENT B1 ;  /* 0x0000000000017941 */ /* 0x000fea0003800200 */
.L_x_124:
        /* <DEDUP_REMOVED lines=29> */
.L_x_132:
[----:B------:R-:W-:Y:S01]  /*4ef0*/  FMUL.FTZ R50, R32, R33 ;  /* 0x0000002120327220 */ /* 0x000fe20000410000 */
[----:B------:R-:W-:-:S03]  /*4f00*/  FMUL.FTZ R0, R33, 0.5 ;  /* 0x3f00000021007820 */ /* 0x000fc60000410000 */
[----:B------:R-:W-:-:S04]  /*4f10*/  FFMA R33, -R50, R50, R32 ;  /* 0x0000003232217223 */ /* 0x000fc80000000120 */
[----:B------:R-:W-:-:S07]  /*4f20*/  FFMA R50, R33, R0, R50 ;  /* 0x0000000021327223 */ /* 0x000fce0000000032 */
.L_x_133:
[----:B------:R-:W-:Y:S05]  /*4f30*/  BSYNC.RECONVERGENT B2 ;  /* 0x0000000000027941 */ /* 0x000fea0003800200 */
.L_x_131:
[C-C-:B------:R-:W-:Y:S01]  /*4f40*/  FADD R0, R34.reuse, -R50.reuse ;  /* 0x8000003222007221 */ /* 0x140fe20000000000 */
[----:B------:R-:W-:-:S04]  /*4f50*/  FADD R34, R34, R50 ;  /* 0x0000003222227221 */ /* 0x000fc80000000000 */
[----:B------:R-:W-:Y:S02]  /*4f60*/  FSETP.GT.AND P0, PT, R0, 9.9999997473787516356e-05, PT ;  /* 0x38d1b7170000780b */ /* 0x000fe40003f04000 */
[----:B------:R-:W-:-:S11]  /*4f70*/  FSETP.GT.AND P1, PT, R34, 9.9999997473787516356e-05, PT ;  /* 0x38d1b7172200780b */ /* 0x000fd60003f24000 */
[----:B------:R-:W-:-:S07]  /*4f80*/  @!P0 FSEL R0, R34, RZ, P1 ;  /* 0x000000ff22008208 */ /* 0x000fce0000800000 */
.L_x_130:
[----:B------:R-:W-:Y:S05]  /*4f90*/  BSYNC.RECONVERGENT B1 ;  /* 0x0000000000017941 */ /* 0x000fea0003800200 */
.L_x_129:
[C---:B------:R-:W-:Y:S02]  /*4fa0*/  FSETP.GEU.AND P0, PT, R0.reuse, R21, PT ;  /* 0x000000150000720b */ /* 0x040fe40003f0e000 */
[----:B------:R-:W-:Y:S02]  /*4fb0*/  CS2R R32, SRZ ;  /* 0x0000000000207805 */ /* 0x000fe4000001ff00 */
[----:B------:R-:W-:-:S04]  /*4fc0*/  FSETP.NEU.AND P0, PT, R0, RZ, !P0 ;  /* 0x000000ff0000720b */ /* 0x000fc8000470d000 */
[----:B------:R-:W-:Y:S01]  /*4fd0*/  FSEL R37, R0, R21, P0 ;  /* 0x0000001500257208 */ /* 0x000fe20000000000 */
[----:B------:R-:W-:Y:S01]  /*4fe0*/  HFMA2 R0, -RZ, RZ, 0, 0 ;  /* 0x00000000ff007431 */ /* 0x000fe200000001ff */
        /* <DEDUP_REMOVED lines=9> */
[----:B------:R-:W3:Y:S08]  /*5080*/  LDC R49, c[0x3][R45+0x4] ;  /* 0x00c001002d317b82 */ /* 0x000ef00000000800 */
[----:B------:R-:W4:Y:S01]  /*5090*/  LDC R34, c[0x3][R45+0xc] ;  /* 0x00c003002d227b82 */ /* 0x000f220000000800 */
[----:B0-----:R-:W-:-:S04]  /*50a0*/  FADD R48, -R33, R38 ;  /* 0x0000002621307221 */ /* 0x001fc80000000100 */
[----:B------:R-:W-:Y:S01]  /*50b0*/  FMUL R0, R48, R48 ;  /* 0x0000003030007220 */ /* 0x000fe20000400000 */
[----:B---3--:R-:W-:-:S04]  /*50c0*/  FADD R49, -R49, R36 ;  /* 0x0000002431317221 */ /* 0x008fc80000000100 */
[----:B------:R-:W-:Y:S01]  /*50d0*/  FFMA R33, R49, R49, R0 ;  /* 0x0000003131217223 */ /* 0x000fe20000000000 */
[----:B----4-:R-:W-:-:S04]  /*50e0*/  FADD R34, -R34, R37 ;  /* 0x0000002522227221 */ /* 0x010fc80000000100 */
[----:B------:R-:W-:-:S04]  /*50f0*/  FFMA R33, R34, R34, R33 ;  /* 0x0000002222217223 */ /* 0x000fc80000000021 */
[----:B------:R0:W3:Y:S01]  /*5100*/  MUFU.RSQ R32, R33 ;  /* 0x0000002100207308 */ /* 0x0000e20000001400 */
[----:B------:R-:W-:-:S04]  /*5110*/  IADD3 R0, PT, PT, R33, -0xd000000, RZ ;  /* 0xf300000021007810 */ /* 0x000fc80007ffe0ff */
[----:B------:R-:W-:-:S13]  /*5120*/  ISETP.GT.U32.AND P0, PT, R0, 0x727fffff, PT ;  /* 0x727fffff0000780c */ /* 0x000fda0003f04070 */
[----:B0--3--:R-:W-:Y:S05]  /*5130*/  @!P0 BRA `(.L_x_135) ;  /* 0x0000000000148947 */ /* 0x009fea0003800000 */
[----:B------:R-:W-:Y:S01]  /*5140*/  IMAD.MOV.U32 R32, RZ, RZ, R33 ;  /* 0x000000ffff207224 */ /* 0x000fe200078e0021 */
[----:B------:R-:W-:-:S07]  /*5150*/  MOV R0, 0x5170 ;  /* 0x0000517000007802 */ /* 0x000fce0000000f00 */
[----:B-12---:R-:W-:Y:S05]  /*5160*/  CALL.REL.NOINC `($__internal_1_$__cuda_sm20_sqrt_rn_f32_slowpath) ;  /* 0x0000003400747944 */ /* 0x006fea0003c00000 */
[----:B------:R-:W-:Y:S01]  /*5170*/  MOV R0, R50 ;  /* 0x0000003200007202 */ /* 0x000fe20000000f00 */
[----:B------:R-:W-:Y:S06]  /*5180*/  BRA `(.L_x_136) ;  /* 0x0000000000107947 */ /* 0x000fec0003800000 */
.L_x_135:
[----:B------:R-:W-:Y:S01]  /*5190*/  FMUL.FTZ R0, R33, R32 ;  /* 0x0000002021007220 */ /* 0x000fe20000410000 */
[----:B------:R-:W-:-:S03]  /*51a0*/  FMUL.FTZ R32, R32, 0.5 ;  /* 0x3f00000020207820 */ /* 0x000fc60000410000 */
[----:B------:R-:W-:-:S04]  /*51b0*/  FFMA R33, -R0, R0, R33 ;  /* 0x0000000000217223 */ /* 0x000fc80000000121 */
[----:B------:R-:W-:-:S07]  /*51c0*/  FFMA R0, R33, R32, R0 ;  /* 0x0000002021007223 */ /* 0x000fce0000000000 */
.L_x_136:
[----:B------:R-:W-:Y:S05]  /*51d0*/  BSYNC.RECONVERGENT B1 ;  /* 0x0000000000017941 */ /* 0x000fea0003800200 */
.L_x_134:
[----:B------:R-:W-:Y:S01]  /*51e0*/  IADD3 R32, PT, PT, R0, 0x1800000, RZ ;  /* 0x0180000000207810 */ /* 0x000fe20007ffe0ff */
[----:B------:R-:W-:Y:S03]  /*51f0*/  BSSY.RECONVERGENT B1, `(.L_x_137) ;  /* 0x000000b000017945 */ /* 0x000fe60003800200 */
[----:B------:R-:W-:-:S04]  /*5200*/  LOP3.LUT R32, R32, 0x7f800000, RZ, 0xc0, !PT ;  /* 0x7f80000020207812 */ /* 0x000fc800078ec0ff */
[----:B------:R-:W-:-:S13]  /*5210*/  ISETP.GT.U32.AND P0, PT, R32, 0x1ffffff, PT ;  /* 0x01ffffff2000780c */ /* 0x000fda0003f04070 */
[----:B------:R-:W-:Y:S05]  /*5220*/  @P0 BRA `(.L_x_138) ;  /* 0x00000000000c0947 */ /* 0x000fea0003800000 */
[----:B------:R-:W-:-:S07]  /*5230*/  MOV R32, 0x5250 ;  /* 0x0000525000207802 */ /* 0x000fce0000000f00 */
[----:B-12---:R-:W-:Y:S05]  /*5240*/  CALL.REL.NOINC `($__internal_0_$__cuda_sm20_rcp_rn_f32_slowpath) ;  /* 0x00000030006c7944 */ /* 0x006fea0003c00000 */
[----:B------:R-:W-:Y:S05]  /*5250*/  BRA `(.L_x_139) ;  /* 0x0000000000107947 */ /* 0x000fea0003800000 */
.L_x_138:
[----:B------:R-:W0:Y:S02]  /*5260*/  MUFU.RCP R45, R0 ;  /* 0x00000000002d7308 */ /* 0x000e240000001000 */
[----:B0-----:R-:W-:-:S04]  /*5270*/  FFMA R32, R45, R0, -1 ;  /* 0xbf8000002d207423 */ /* 0x001fc80000000000 */
[----:B------:R-:W-:-:S04]  /*5280*/  FADD.FTZ R32, -R32, -RZ ;  /* 0x800000ff20207221 */ /* 0x000fc80000010100 */
[----:B------:R-:W-:-:S07]  /*5290*/  FFMA R45, R45, R32, R45 ;  /* 0x000000202d2d7223 */ /* 0x000fce000000002d */
.L_x_139:
[----:B------:R-:W-:Y:S05]  /*52a0*/  BSYNC.RECONVERGENT B1 ;  /* 0x0000000000017941 */ /* 0x000fea0003800200 */
.L_x_137:
[-C--:B------:R-:W-:Y:S01]  /*52b0*/  FMUL R48, R48, R45.reuse ;  /* 0x0000002d30307220 */ /* 0x080fe20000400000 */
[-C--:B------:R-:W-:Y:S01]  /*52c0*/  FMUL R0, R49, R45.reuse ;  /* 0x0000002d31007220 */ /* 0x080fe20000400000 */
[----:B------:R-:W-:Y:S02]  /*52d0*/  HFMA2 R46, -RZ, RZ, 0, 1.6689300537109375e-06 ;  /* 0x0000001cff2e7431 */ /* 0x000fe400000001ff */
[----:B------:R-:W-:Y:S01]  /*52e0*/  FMUL R34, R34, R45 ;  /* 0x0000002d22227220 */ /* 0x000fe20000400000 */
[----:B------:R-:W-:Y:S01]  /*52f0*/  FMUL R32, R29, R48 ;  /* 0x000000301d207220 */ /* 0x000fe20000400000 */
[----:B------:R-:W-:Y:S01]  /*5300*/  HFMA2 R52, -RZ, RZ, 0, 2.1457672119140625e-06 ;  /* 0x00000024ff347431 */ /* 0x000fe200000001ff */
[----:B------:R-:W-:Y:S01]  /*5310*/  MOV R50, 0x20 ;  /* 0x0000002000327802 */ /* 0x000fe20000000f00 */
[----:B-1----:R-:W-:Y:S01]  /*5320*/  FADD R42, RZ, R42 ;  /* 0x0000002aff2a7221 */ /* 0x002fe20000000000 */
[----:B------:R-:W-:Y:S01]  /*5330*/  FFMA R32, R47, R0, R32 ;  /* 0x000000002f207223 */ /* 0x000fe20000000020 */
[----:B------:R-:W-:Y:S01]  /*5340*/  FADD R43, RZ, R43 ;  /* 0x0000002bff2b7221 */ /* 0x000fe20000000000 */
[----:B------:R-:W-:Y:S01]  /*5350*/  BSSY.RECONVERGENT B1, `(.L_x_140) ;  /* 0x0000028000017945 */ /* 0x000fe20003800200 */
[----:B------:R-:W-:-:S02]  /*5360*/  IMAD R33, R21, 0x2c, R50 ;  /* 0x0000002c15217824 */ /* 0x000fc400078e0232 */
[----:B------:R-:W-:Y:S01]  /*5370*/  FFMA R35, R35, R34, R32 ;  /* 0x0000002223237223 */ /* 0x000fe20000000020 */
[C---:B------:R-:W-:Y:S02]  /*5380*/  IMAD R45, R21.reuse, 0x2c, R46 ;  /* 0x0000002c152d7824 */ /* 0x040fe400078e022e */
[----:B------:R-:W-:Y:S02]  /*5390*/  IMAD R46, R21, 0x2c, R52 ;  /* 0x0000002c152e7824 */ /* 0x000fe400078e0234 */
[----:B------:R-:W-:Y:S01]  /*53a0*/  FSETP.GE.AND P0, PT, R35, RZ, PT ;  /* 0x000000ff2300720b */ /* 0x000fe20003f06000 */
[----:B------:R-:W0:Y:S03]  /*53b0*/  LDC R32, c[0x3][R45] ;  /* 0x00c000002d207b82 */ /* 0x000e260000000800 */
[----:B------:R-:W-:Y:S02]  /*53c0*/  FSEL R35, R0, -R0, !P0 ;  /* 0x8000000000237208 */ /* 0x000fe40004000000 */
[----:B------:R-:W-:-:S02]  /*53d0*/  FSEL R34, R34, -R34, !P0 ;  /* 0x8000002222227208 */ /* 0x000fc40004000000 */
[C---:B------:R-:W-:Y:S01]  /*53e0*/  FSET.BF.LEU.AND R50, |R35|.reuse, 0.10000000149011611938, PT ;  /* 0x3dcccccd2332780a */ /* 0x040fe2000380b200 */
[----:B------:R-:W1:Y:S01]  /*53f0*/  LDC R33, c[0x3][R33] ;  /* 0x00c0000021217b82 */ /* 0x000e620000000800 */
[----:B------:R-:W-:Y:S02]  /*5400*/  FSEL R29, R48, -R48, !P0 ;  /* 0x80000030301d7208 */ /* 0x000fe40004000000 */
[C---:B------:R-:W-:Y:S01]  /*5410*/  FSET.BF.GT.AND R49, |R35|.reuse, 0.10000000149011611938, PT ;  /* 0x3dcccccd2331780a */ /* 0x040fe20003804200 */
[C---:B------:R-:W-:Y:S02]  /*5420*/  FMUL R0, R34.reuse, R50 ;  /* 0x0000003222007220 */ /* 0x040fe40000400000 */
[----:B------:R-:W-:Y:S02]  /*5430*/  FMUL R51, RZ, R29 ;  /* 0x0000001dff337220 */ /* 0x000fe40000400000 */
[----:B------:R-:W3:Y:S01]  /*5440*/  LDC R46, c[0x3][R46] ;  /* 0x00c000002e2e7b82 */ /* 0x000ee20000000800 */
[----:B------:R-:W-:Y:S01]  /*5450*/  FFMA R47, RZ, R35, -R0 ;  /* 0x00000023ff2f7223 */ /* 0x000fe20000000800 */
[-C--:B------:R-:W-:Y:S01]  /*5460*/  FFMA R48, R34, R49.reuse, -R51 ;  /* 0x0000003122307223 */ /* 0x080fe20000000833 */
[----:B------:R-:W-:-:S02]  /*5470*/  FMUL R0, R35, R49 ;  /* 0x0000003123007220 */ /* 0x000fc40000400000 */
[----:B------:R-:W-:Y:S02]  /*5480*/  FMUL R51, R47, R47 ;  /* 0x0000002f2f337220 */ /* 0x000fe40000400000 */
[----:B------:R-:W-:Y:S02]  /*5490*/  FFMA R49, R29, R50, -R0 ;  /* 0x000000321d317223 */ /* 0x000fe40000000800 */
[----:B------:R-:W-:-:S04]  /*54a0*/  FFMA R0, R48, R48, R51 ;  /* 0x0000003030007223 */ /* 0x000fc80000000033 */
[----:B------:R-:W-:-:S04]  /*54b0*/  FFMA R51, R49, R49, R0 ;  /* 0x0000003131337223 */ /* 0x000fc80000000000 */
[----:B------:R-:W-:Y:S01]  /*54c0*/  VIADD R0, R51, 0xf3000000 ;  /* 0xf300000033007836 */ /* 0x000fe20000000000 */
[----:B------:R4:W1:Y:S04]  /*54d0*/  MUFU.RSQ R50, R51 ;  /* 0x0000003300327308 */ /* 0x0008680000001400 */
[----:B------:R-:W-:Y:S01]  /*54e0*/  ISETP.GT.U32.AND P0, PT, R0, 0x727fffff, PT ;  /* 0x727fffff0000780c */ /* 0x000fe20003f04070 */
[----:B--2---:R-:W-:Y:S01]  /*54f0*/  FADD R0, RZ, R44 ;  /* 0x0000002cff007221 */ /* 0x004fe20000000000 */
[----:B0-----:R-:W-:Y:S01]  /*5500*/  FFMA R44, R41, R32, R42 ;  /* 0x00000020292c7223 */ /* 0x001fe2000000002a */
[----:B-1----:R-:W-:Y:S02]  /*5510*/  FFMA R43, R40, R33, R43 ;  /* 0x00000021282b7223 */ /* 0x002fe4000000002b */
[----:B---3--:R-:W-:-:S08]  /*5520*/  FFMA R42, R39, R46, R0 ;  /* 0x0000002e272a7223 */ /* 0x008fd00000000000 */
[----:B----4-:R-:W-:Y:S05]  /*5530*/  @!P0 BRA `(.L_x_141) ;  /* 0x0000000000148947 */ /* 0x010fea0003800000 */
[----:B------:R-:W-:Y:S02]  /*5540*/  MOV R32, R51 ;  /* 0x0000003300207202 */ /* 0x000fe40000000f00 */
[----:B------:R-:W-:-:S07]  /*5550*/  MOV R0, 0x5570 ;  /* 0x0000557000007802 */ /* 0x000fce0000000f00 */
[----:B------:R-:W-:Y:S05]  /*5560*/  CALL.REL.NOINC `($__internal_1_$__cuda_sm20_sqrt_rn_f32_slowpath) ;  /* 0x0000003000747944 */ /* 0x000fea0003c00000 */
[----:B------:R-:W-:Y:S01]  /*5570*/  MOV R0, R50 ;  /* 0x0000003200007202 */ /* 0x000fe20000000f00 */
[----:B------:R-:W-:Y:S06]  /*5580*/  BRA `(.L_x_142) ;  /* 0x0000000000107947 */ /* 0x000fec0003800000 */
.L_x_141:
[----:B------:R-:W-:Y:S01]  /*5590*/  FMUL.FTZ R0, R51, R50 ;  /* 0x0000003233007220 */ /* 0x000fe20000410000 */
[----:B------:R-:W-:-:S03]  /*55a0*/  FMUL.FTZ R32, R50, 0.5 ;  /* 0x3f00000032207820 */ /* 0x000fc60000410000 */
[----:B------:R-:W-:-:S04]  /*55b0*/  FFMA R33, -R0, R0, R51 ;  /* 0x0000000000217223 */ /* 0x000fc80000000133 */
[----:B------:R-:W-:-:S07]  /*55c0*/  FFMA R0, R33, R32, R0 ;  /* 0x0000002021007223 */ /* 0x000fce0000000000 */
.L_x_142:
[----:B------:R-:W-:Y:S05]  /*55d0*/  BSYNC.RECONVERGENT B1 ;  /* 0x0000000000017941 */ /* 0x000fea0003800200 */
.L_x_140:
        /* <DEDUP_REMOVED lines=8> */
.L_x_144:
[----:B------:R-:W0:Y:S02]  /*5660*/  MUFU.RCP R45, R0 ;  /* 0x00000000002d7308 */ /* 0x000e240000001000 */
[----:B0-----:R-:W-:-:S04]  /*5670*/  FFMA R32, R45, R0, -1 ;  /* 0xbf8000002d207423 */ /* 0x001fc80000000000 */
[----:B------:R-:W-:-:S04]  /*5680*/  FADD.FTZ R32, -R32, -RZ ;  /* 0x800000ff20207221 */ /* 0x000fc80000010100 */
[----:B------:R-:W-:-:S07]  /*5690*/  FFMA R45, R45, R32, R45 ;  /* 0x000000202d2d7223 */ /* 0x000fce000000002d */
.L_x_145:
[----:B------:R-:W-:Y:S05]  /*56a0*/  BSYNC.RECONVERGENT B1 ;  /* 0x0000000000017941 */ /* 0x000fea0003800200 */
.L_x_143:
[----:B------:R-:W-:Y:S01]  /*56b0*/  ISETP.NE.AND P0, PT, R22, RZ, PT ;  /* 0x000000ff1600720c */ /* 0x000fe20003f05270 */
[----:B------:R-:W-:Y:S01]  /*56c0*/  BSSY.RECONVERGENT B1, `(.L_x_146) ;  /* 0x0000053000017945 */ /* 0x000fe20003800200 */
[-C--:B------:R-:W-:Y:S01]  /*56d0*/  FMUL R48, R48, R45.reuse ;  /* 0x0000002d30307220 */ /* 0x080fe20000400000 */
[-C--:B------:R-:W-:Y:S01]  /*56e0*/  FMUL R0, R47, R45.reuse ;  /* 0x0000002d2f007220 */ /* 0x080fe20000400000 */
[----:B------:R-:W-:Y:S01]  /*56f0*/  FMUL R50, R49, R45 ;  /* 0x0000002d31327220 */ /* 0x000fe20000400000 */
[----:B------:R-:W-:Y:S02]  /*5700*/  MOV R45, R19 ;  /* 0x00000013002d7202 */ /* 0x000fe40000000f00 */
[----:B------:R-:W-:-:S06]  /*5710*/  MOV R53, R10 ;  /* 0x0000000a00357202 */ /* 0x000fcc0000000f00 */
[----:B------:R-:W-:Y:S05]  /*5720*/  @P0 BRA `(.L_x_147) ;  /* 0x0000000400300947 */ /* 0x000fea0003800000 */
[----:B------:R-:W-:Y:S02]  /*5730*/  HFMA2 R45, -RZ, RZ, 0, 0 ;  /* 0x00000000ff2d7431 */ /* 0x000fe400000001ff */
[----:B------:R-:W-:Y:S01]  /*5740*/  IMAD.MOV.U32 R51, RZ, RZ, RZ ;  /* 0x000000ffff337224 */ /* 0x000fe200078e00ff */
[----:B------:R-:W-:-:S06]  /*5750*/  UMOV UR5, URZ ;  /* 0x000000ff00057c82 */ /* 0x000fcc0008000000 */
.L_x_148:
[----:B------:R-:W0:Y:S02]  /*5760*/  LDC.64 R32, c[0x4][RZ] ;  /* 0x01000000ff207b82 */ /* 0x000e240000000a00 */
[----:B0-----:R-:W-:-:S05]  /*5770*/  IMAD.WIDE.U32 R46, R45, 0x4, R32 ;  /* 0x000000042d2e7825 */ /* 0x001fca00078e0020 */
[----:B------:R-:W2:Y:S01]  /*5780*/  LDG.E.CONSTANT R32, desc[UR8][R46.64] ;  /* 0x000000082e207981 */ /* 0x000ea2000c1e9900 */
[C---:B------:R-:W-:Y:S02]  /*5790*/  SHF.L.U32 R49, R45.reuse, 0x2, RZ ;  /* 0x000000022d317819 */ /* 0x040fe400000006ff */
[----:B------:R-:W-:Y:S02]  /*57a0*/  IADD3 R45, PT, PT, R45, 0x1, RZ ;  /* 0x000000012d2d7810 */ /* 0x000fe40007ffe0ff */
[C---:B------:R-:W-:Y:S02]  /*57b0*/  ISETP.EQ.AND P5, PT, R49.reuse, RZ, PT ;  /* 0x000000ff3100720c */ /* 0x040fe40003fa2270 */
[C---:B------:R-:W-:Y:S02]  /*57c0*/  ISETP.EQ.AND P4, PT, R49.reuse, 0x4, PT ;  /* 0x000000043100780c */ /* 0x040fe40003f82270 */
[C---:B------:R-:W-:Y:S02]  /*57d0*/  ISETP.EQ.AND P3, PT, R49.reuse, 0x8, PT ;  /* 0x000000083100780c */ /* 0x040fe40003f62270 */
[----:B------:R-:W-:-:S02]  /*57e0*/  ISETP.EQ.AND P2, PT, R49, 0xc, PT ;  /* 0x0000000c3100780c */ /* 0x000fc40003f42270 */
[----:B------:R-:W-:Y:S01]  /*57f0*/  ISETP.EQ.AND P1, PT, R49, 0x10, PT ;  /* 0x000000103100780c */ /* 0x000fe20003f22270 */
[----:B--2---:R-:W-:-:S03]  /*5800*/  IMAD.WIDE.U32 R32, R32, R17, RZ ;  /* 0x0000001120207225 */ /* 0x004fc600078e00ff */
        /* <DEDUP_REMOVED lines=19> */
[-C--:B------:R-:W-:Y:S01]  /*5940*/  @P3 MOV R32, R23.reuse ;  /* 0x0000001700203202 */ /* 0x080fe20000000f00 */
[----:B------:R-:W-:Y:S01]  /*5950*/  @P4 IMAD.MOV.U32 R32, RZ, RZ, R24 ;  /* 0x000000ffff204224 */ /* 0x000fe200078e0018 */
[----:B------:R-:W-:Y:S02]  /*5960*/  @P4 MOV R33, R23 ;  /* 0x0000001700214202 */ /* 0x000fe40000000f00 */
[C---:B------:R-:W-:Y:S02]  /*5970*/  ISETP.EQ.AND P3, PT, R20.reuse, -0x4, PT ;  /* 0xfffffffc1400780c */ /* 0x040fe40003f62270 */
[----:B------:R-:W-:Y:S02]  /*5980*/  ISETP.EQ.AND P4, PT, R20, RZ, PT ;  /* 0x000000ff1400720c */ /* 0x000fe40003f82270 */
[----:B------:R-:W-:-:S02]  /*5990*/  @P0 MOV R32, R25 ;  /* 0x0000001900200202 */ /* 0x000fc40000000f00 */
[----:B------:R-:W-:Y:S01]  /*59a0*/  @P1 MOV R32, R26 ;  /* 0x0000001a00201202 */ /* 0x000fe20000000f00 */
[----:B------:R-:W-:Y:S01]  /*59b0*/  @P2 IMAD.MOV.U32 R32, RZ, RZ, R27 ;  /* 0x000000ffff202224 */ /* 0x000fe200078e001b */
[----:B------:R-:W-:Y:S02]  /*59c0*/  @P0 MOV R33, R24 ;  /* 0x0000001800210202 */ /* 0x000fe40000000f00 */
[----:B------:R-:W-:Y:S02]  /*59d0*/  @P1 MOV R33, R25 ;  /* 0x0000001900211202 */ /* 0x000fe40000000f00 */
[----:B------:R-:W-:Y:S02]  /*59e0*/  @P2 MOV R33, R26 ;  /* 0x0000001a00212202 */ /* 0x000fe40000000f00 */
[----:B------:R-:W-:Y:S02]  /*59f0*/  @P3 MOV R32, R28 ;  /* 0x0000001c00203202 */ /* 0x000fe40000000f00 */
[----:B------:R-:W-:-:S02]  /*5a00*/  @P4 MOV R32, R51 ;  /* 0x0000003300204202 */ /* 0x000fc40000000f00 */
[----:B------:R-:W-:Y:S02]  /*5a10*/  @P3 MOV R33, R27 ;  /* 0x0000001b00213202 */ /* 0x000fe40000000f00 */
[----:B------:R-:W-:Y:S01]  /*5a20*/  @P4 MOV R33, R28 ;  /* 0x0000001c00214202 */ /* 0x000fe20000000f00 */
[----:B------:R-:W-:Y:S01]  /*5a30*/  IMAD.MOV.U32 R45, RZ, RZ, R32 ;  /* 0x000000ffff2d7224 */ /* 0x000fe200078e0020 */
[----:B------:R-:W-:Y:S01]  /*5a40*/  @P5 MOV R33, R51 ;  /* 0x0000003300215202 */ /* 0x000fe20000000f00 */
[----:B------:R-:W-:Y:S06]  /*5a50*/  @!P6 BRA `(.L_x_150) ;  /* 0x000000000028e947 */ /* 0x000fec0003800000 */
[----:B------:R-:W-:Y:S02]  /*5a60*/  @P0 MOV R32, R23 ;  /* 0x0000001700200202 */ /* 0x000fe40000000f00 */
        /* <DEDUP_REMOVED lines=9> */
.L_x_150:
[----:B------:R-:W-:Y:S05]  /*5b00*/  BSYNC.RECONVERGENT B2 ;  /* 0x0000000000027941 */ /* 0x000fea0003800200 */
.L_x_149:
        /* <DEDUP_REMOVED lines=9> */
[----:B------:R-:W0:Y:S01]  /*5ba0*/  I2F.F64.S64 R32, R32 ;  /* 0x0000002000207312 */ /* 0x000e220000301c00 */
[----:B------:R-:W-:Y:S01]  /*5bb0*/  LEA.HI R45, R52, R45, RZ, 0x1 ;  /* 0x0000002d342d7211 */ /* 0x000fe200078f08ff */
[----:B0-----:R-:W-:-:S10]  /*5bc0*/  DMUL R46, R32, UR18 ;  /* 0x00000012202e7c28 */ /* 0x001fd40008000000 */
[----:B------:R-:W0:Y:S02]  /*5bd0*/  F2F.F32.F64 R46, R46 ;  /* 0x0000002e002e7310 */ /* 0x000e240000301000 */
[----:B0-----:R-:W-:-:S07]  /*5be0*/  FSEL R53, -R46, R46, !P0 ;  /* 0x0000002e2e357208 */ /* 0x001fce0004000100 */
.L_x_147:
[----:B------:R-:W-:Y:S05]  /*5bf0*/  BSYNC.RECONVERGENT B1 ;  /* 0x0000000000017941 */ /* 0x000fea0003800200 */
.L_x_146:
[----:B------:R-:W-:Y:S01]  /*5c00*/  MOV R49, 0x37cbac00 ;  /* 0x37cbac0000317802 */ /* 0x000fe20000000f00 */
[----:B------:R-:W-:Y:S02]  /*5c10*/  HFMA2 R51, -RZ, RZ, 1.0078125, -8.98838043212890625e-05 ;  /* 0x3c0885e4ff337431 */ /* 0x000fe400000001ff */
[----:B------:R-:W-:Y:S01]  /*5c20*/  FMUL R33, R53, R53 ;  /* 0x0000003535217220 */ /* 0x000fe20000400000 */
[C---:B------:R-:W-:Y:S01]  /*5c30*/  LOP3.LUT R46, R45.reuse, 0x1, RZ, 0xc0, !PT ;  /* 0x000000012d2e7812 */ /* 0x040fe200078ec0ff */
[----:B------:R-:W-:Y:S01]  /*5c40*/  IMAD.MOV.U32 R52, RZ, RZ, 0x3e2aaaa8 ;  /* 0x3e2aaaa8ff347424 */ /* 0x000fe200078e00ff */
[----:B------:R-:W-:Y:S01]  /*5c50*/  IADD3 R45, PT, PT, R45, 0x1, RZ ;  /* 0x000000012d2d7810 */ /* 0x000fe20007ffe0ff */
[----:B------:R-:W-:Y:S01]  /*5c60*/  FFMA R32, R33, R49, -0.0013887860113754868507 ;  /* 0xbab607ed21207423 */ /* 0x000fe20000000031 */
[----:B------:R-:W-:Y:S01]  /*5c70*/  ISETP.NE.U32.AND P0, PT, R46, 0x1, PT ;  /* 0x000000012e00780c */ /* 0x000fe20003f05070 */
[----:B------:R-:W-:Y:S01]  /*5c80*/  BSSY.RECONVERGENT B1, `(.L_x_151) ;  /* 0x000005e000017945 */ /* 0x000fe20003800200 */
[----:B------:R-:W-:-:S02]  /*5c90*/  LOP3.LUT P1, RZ, R45, 0x2, RZ, 0xc0, !PT ;  /* 0x000000022dff7812 */ /* 0x000fc4000782c0ff */
[----:B------:R-:W-:Y:S02]  /*5ca0*/  FSEL R46, R32, -0.00019574658654164522886, P0 ;  /* 0xb94d4153202e7808 */ /* 0x000fe40000000000 */
[----:B------:R-:W-:Y:S02]  /*5cb0*/  FSEL R54, R51, 0.041666727513074874878, !P0 ;  /* 0x3d2aaabb33367808 */ /* 0x000fe40004000000 */
[----:B------:R-:W-:Y:S02]  /*5cc0*/  FSEL R32, R53, 1, !P0 ;  /* 0x3f80000035207808 */ /* 0x000fe40004000000 */
[----:B------:R-:W-:Y:S01]  /*5cd0*/  FSEL R47, -R52, -0.4999999701976776123, !P0 ;  /* 0xbeffffff342f7808 */ /* 0x000fe20004000100 */
[C---:B------:R-:W-:Y:S01]  /*5ce0*/  FFMA R46, R33.reuse, R46, R54 ;  /* 0x0000002e212e7223 */ /* 0x040fe20000000036 */
[----:B------:R-:W-:Y:S01]  /*5cf0*/  ISETP.NE.AND P2, PT, R22, RZ, PT ;  /* 0x000000ff1600720c */ /* 0x000fe20003f45270 */
[C---:B------:R-:W-:Y:S01]  /*5d00*/  FFMA R45, R33.reuse, R32, RZ ;  /* 0x00000020212d7223 */ /* 0x040fe200000000ff */
[----:B------:R-:W-:Y:S01]  /*5d10*/  MOV R55, R19 ;  /* 0x0000001300377202 */ /* 0x000fe20000000f00 */
[----:B------:R-:W-:Y:S01]  /*5d20*/  FFMA R46, R33, R46, R47 ;  /* 0x0000002e212e7223 */ /* 0x000fe2000000002f */
[----:B------:R-:W-:-:S03]  /*5d30*/  MOV R56, R10 ;  /* 0x0000000a00387202 */ /* 0x000fc60000000f00 */
[----:B------:R-:W-:-:S04]  /*5d40*/  FFMA R32, R45, R46, R32 ;  /* 0x0000002e2d207223 */ /* 0x000fc80000000020 */
[----:B------:R-:W-:-:S04]  /*5d50*/  @P1 FADD R32, RZ, -R32 ;  /* 0x80000020ff201221 */ /* 0x000fc80000000000 */
[----:B------:R-:W-:-:S04]  /*5d60*/  FMUL R45, R32, R31 ;  /* 0x0000001f202d7220 */ /* 0x000fc80000400000 */
[-C--:B------:R-:W-:Y:S01]  /*5d70*/  FMUL R53, R48, R45.reuse ;  /* 0x0000002d30357220 */ /* 0x080fe20000400000 */
[-C--:B------:R-:W-:Y:S01]  /*5d80*/  FMUL R54, R0, R45.reuse ;  /* 0x0000002d00367220 */ /* 0x080fe20000400000 */
[----:B------:R-:W-:Y:S01]  /*5d90*/  FMUL R45, R50, R45 ;  /* 0x0000002d322d7220 */ /* 0x000fe20000400000 */
[----:B------:R-:W-:Y:S06]  /*5da0*/  @P2 BRA `(.L_x_152) ;  /* 0x00000004002c2947 */ /* 0x000fec0003800000 */
[----:B------:R-:W-:Y:S01]  /*5db0*/  MOV R55, RZ ;  /* 0x000000ff00377202 */ /* 0x000fe20000000f00 */
[----:B------:R-:W-:Y:S01]  /*5dc0*/  UMOV UR5, URZ ;  /* 0x000000ff00057c82 */ /* 0x000fe20008000000 */
[----:B------:R-:W-:-:S07]  /*5dd0*/  MOV R57, RZ ;  /* 0x000000ff00397202 */ /* 0x000fce0000000f00 */
.L_x_153:
[----:B------:R-:W0:Y:S02]  /*5de0*/  LDC.64 R32, c[0x4][RZ] ;  /* 0x01000000ff207b82 */ /* 0x000e240000000a00 */
[----:B0-----:R-:W-:-:S05]  /*5df0*/  IMAD.WIDE.U32 R46, R57, 0x4, R32 ;  /* 0x00000004392e7825 */ /* 0x001fca00078e0020 */
[----:B------:R-:W2:Y:S01]  /*5e00*/  LDG.E.CONSTANT R32, desc[UR8][R46.64] ;  /* 0x000000082e207981 */ /* 0x000ea2000c1e9900 */
[C---:B------:R-:W-:Y:S01]  /*5e10*/  SHF.L.U32 R56, R57.reuse, 0x2, RZ ;  /* 0x0000000239387819 */ /* 0x040fe200000006ff */
[----:B------:R-:W-:-:S03]  /*5e20*/  VIADD R57, R57, 0x1 ;  /* 0x0000000139397836 */ /* 0x000fc60000000000 */
[C---:B------:R-:W-:Y:S02]  /*5e30*/  ISETP.EQ.AND P5, PT, R56.reuse, RZ, PT ;  /* 0x000000ff3800720c */ /* 0x040fe40003fa2270 */
[C---:B------:R-:W-:Y:S02]  /*5e40*/  ISETP.EQ.AND P4, PT, R56.reuse, 0x4, PT ;  /* 0x000000043800780c */ /* 0x040fe40003f82270 */
[C---:B------:R-:W-:Y:S02]  /*5e50*/  ISETP.EQ.AND P3, PT, R56.reuse, 0x8, PT ;  /* 0x000000083800780c */ /* 0x040fe40003f62270 */
[C---:B------:R-:W-:Y:S02]  /*5e60*/  ISETP.EQ.AND P2, PT, R56.reuse, 0xc, PT ;  /* 0x0000000c3800780c */ /* 0x040fe40003f42270 */
[----:B------:R-:W-:Y:S01]  /*5e70*/  ISETP.EQ.AND P1, PT, R56, 0x10, PT ;  /* 0x000000103800780c */ /* 0x000fe20003f22270 */
[----:B--2---:R-:W-:-:S03]  /*5e80*/  IMAD.WIDE.U32 R32, R32, R17, RZ ;  /* 0x0000001120207225 */ /* 0x004fc600078e00ff */
[----:B------:R-:W-:-:S04]  /*5e90*/  IADD3 R32, P0, PT, R32, R55, RZ ;  /* 0x0000003720207210 */ /* 0x000fc80007f1e0ff */
[-C--:B------:R-:W-:Y:S02]  /*5ea0*/  @P5 MOV R23, R32.reuse ;  /* 0x0000002000175202 */ /* 0x080fe40000000f00 */
[----:B------:R-:W-:Y:S02]  /*5eb0*/  ISETP.NE.AND P5, PT, R57, 0x6, PT ;  /* 0x000000063900780c */ /* 0x000fe40003fa5270 */
[----:B------:R-:W-:Y:S02]  /*5ec0*/  IADD3.X R55, PT, PT, R33, UR5, RZ, P0, !PT ;  /* 0x0000000521377c10 */ /* 0x000fe400087fe4ff */
[----:B------:R-:W-:Y:S02]  /*5ed0*/  ISETP.EQ.AND P0, PT, R56, 0x14, PT ;  /* 0x000000143800780c */ /* 0x000fe40003f02270 */
[-C--:B------:R-:W-:Y:S02]  /*5ee0*/  @P4 MOV R24, R32.reuse ;  /* 0x0000002000184202 */ /* 0x080fe40000000f00 */
[----:B------:R-:W-:-:S02]  /*5ef0*/  @P3 MOV R25, R32 ;  /* 0x0000002000193202 */ /* 0x000fc40000000f00 */
[-C--:B------:R-:W-:Y:S02]  /*5f00*/  @P2 MOV R26, R32.reuse ;  /* 0x00000020001a2202 */ /* 0x080fe40000000f00 */
[----:B------:R-:W-:-:S05]  /*5f10*/  @P1 MOV R27, R32 ;  /* 0x00000020001b1202 */ /* 0x000fca0000000f00 */
[----:B------:R-:W-:Y:S01]  /*5f20*/  @P0 IMAD.MOV.U32 R28, RZ, RZ, R32 ;  /* 0x000000ffff1c0224 */ /* 0x000fe200078e0020 */
        /* <DEDUP_REMOVED lines=12> */
[----:B------:R-:W-:Y:S02]  /*5ff0*/  @P4 MOV R57, R24 ;  /* 0x0000001800394202 */ /* 0x000fe40000000f00 */
[----:B------:R-:W-:-:S02]  /*6000*/  ISETP.EQ.AND P4, PT, R20, RZ, PT ;  /* 0x000000ff1400720c */ /* 0x000fc40003f82270 */
[----:B------:R-:W-:Y:S01]  /*6010*/  @P0 MOV R32, R24 ;  /* 0x0000001800200202 */ /* 0x000fe20000000f00 */
[----:B------:R-:W-:Y:S01]  /*6020*/  @P1 IMAD.MOV.U32 R32, RZ, RZ, R25 ;  /* 0x000000ffff201224 */ /* 0x000fe200078e0019 */
[----:B------:R-:W-:Y:S02]  /*6030*/  @P0 MOV R57, R25 ;  /* 0x0000001900390202 */ /* 0x000fe40000000f00 */
[-C--:B------:R-:W-:Y:S02]  /*6040*/  @P1 MOV R57, R26.reuse ;  /* 0x0000001a00391202 */ /* 0x080fe40000000f00 */
        /* <DEDUP_REMOVED lines=10> */
[----:B------:R-:W-:Y:S02]  /*60f0*/  @P1 MOV R33, R24 ;  /* 0x0000001800211202 */ /* 0x000fe40000000f00 */
[----:B------:R-:W-:Y:S01]  /*6100*/  @P2 MOV R33, R25 ;  /* 0x0000001900212202 */ /* 0x000fe20000000f00 */
[----:B------:R-:W-:Y:S01]  /*6110*/  @P3 IMAD.MOV.U32 R33, RZ, RZ, R26 ;  /* 0x000000ffff213224 */ /* 0x000fe200078e001a */
[----:B------:R-:W-:Y:S02]  /*6120*/  @P4 MOV R33, R27 ;  /* 0x0000001b00214202 */ /* 0x000fe40000000f00 */
[----:B------:R-:W-:-:S02]  /*6130*/  @P5 MOV R33, R28 ;  /* 0x0000001c00215202 */ /* 0x000fc40000000f00 */
[----:B------:R-:W-:-:S03]  /*6140*/  SHF.L.W.U32.HI R57, R32, R18, R57 ;  /* 0x0000001220397219 */ /* 0x000fc60000010e39 */
[----:B------:R-:W-:-:S04]  /*6150*/  @P0 MOV R33, R55 ;  /* 0x0000003700210202 */ /* 0x000fc80000000f00 */
[----:B------:R-:W-:-:S07]  /*6160*/  SHF.L.W.U32.HI R32, R33, R18, R32 ;  /* 0x0000001221207219 */ /* 0x000fce0000010e20 */
.L_x_155:
[----:B------:R-:W-:Y:S05]  /*6170*/  BSYNC.RECONVERGENT B2 ;  /* 0x0000000000027941 */ /* 0x000fea0003800200 */
.L_x_154:
[C---:B------:R-:W-:Y:S01]  /*6180*/  SHF.L.W.U32.HI R55, R32.reuse, 0x2, R57 ;  /* 0x0000000220377819 */ /* 0x040fe20000010e39 */
        /* <DEDUP_REMOVED lines=9> */
[----:B------:R-:W0:Y:S02]  /*6220*/  I2F.F64.S64 R32, R32 ;  /* 0x0000002000207312 */ /* 0x000e240000301c00 */
[----:B0-----:R-:W-:-:S10]  /*6230*/  DMUL R46, R32, UR18 ;  /* 0x00000012202e7c28 */ /* 0x001fd40008000000 */
[----:B------:R-:W0:Y:S02]  /*6240*/  F2F.F32.F64 R46, R46 ;  /* 0x0000002e002e7310 */ /* 0x000e240000301000 */
[----:B0-----:R-:W-:-:S07]  /*6250*/  FSEL R56, -R46, R46, !P0 ;  /* 0x0000002e2e387208 */ /* 0x001fce0004000100 */
.L_x_152:
[----:B------:R-:W-:Y:S05]  /*6260*/  BSYNC.RECONVERGENT B1 ;  /* 0x0000000000017941 */ /* 0x000fea0003800200 */
.L_x_151:
        /* <DEDUP_REMOVED lines=15> */
[C---:B------:R-:W-:Y:S01]  /*6360*/  FMUL R46, R34.reuse, R0 ;  /* 0x00000000222e7220 */ /* 0x040fe20000400000 */
[-C--:B------:R-:W-:Y:S01]  /*6370*/  FFMA R33, R34, R48.reuse, -R33 ;  /* 0x0000003022217223 */ /* 0x080fe20000000821 */
[C---:B------:R-:W-:Y:S01]  /*6380*/  FMUL R48, R29.reuse, R48 ;  /* 0x000000301d307220 */ /* 0x040fe20000400000 */
[----:B------:R-:W-:Y:S01]  /*6390*/  @P1 FADD R32, RZ, -R32 ;  /* 0x80000020ff201221 */ /* 0x000fe20000000000 */
[----:B------:R-:W-:Y:S02]  /*63a0*/  FFMA R46, R29, R50, -R46 ;  /* 0x000000321d2e7223 */ /* 0x000fe4000000082e */
[----:B------:R-:W-:Y:S01]  /*63b0*/  FFMA R48, R35, R0, -R48 ;  /* 0x0000000023307223 */ /* 0x000fe20000000830 */
[----:B------:R-:W-:-:S04]  /*63c0*/  FMUL R31, R32, R31 ;  /* 0x0000001f201f7220 */ /* 0x000fc80000400000 */
[C---:B------:R-:W-:Y:S01]  /*63d0*/  FFMA R54, R31.reuse, R33, R54 ;  /* 0x000000211f367223 */ /* 0x040fe20000000036 */
[C---:B------:R-:W-:Y:S01]  /*63e0*/  FFMA R46, R31.reuse, R46, R53 ;  /* 0x0000002e1f2e7223 */ /* 0x040fe20000000035 */
[----:B------:R-:W-:Y:S01]  /*63f0*/  FFMA R45, R31, R48, R45 ;  /* 0x000000301f2d7223 */ /* 0x000fe2000000002d */
[----:B------:R-:W-:Y:S02]  /*6400*/  IMAD.MOV.U32 R53, RZ, RZ, RZ ;  /* 0x000000ffff357224 */ /* 0x000fe400078e00ff */
[-C--:B------:R-:W-:Y:S01]  /*6410*/  FFMA R47, R29, R30.reuse, R54 ;  /* 0x0000001e1d2f7223 */ /* 0x080fe20000000036 */
[-C--:B------:R-:W-:Y:S01]  /*6420*/  FFMA R48, R35, R30.reuse, R46 ;  /* 0x0000001e23307223 */ /* 0x080fe2000000002e */
[----:B------:R-:W-:Y:S02]  /*6430*/  FFMA R49, R34, R30, R45 ;  /* 0x0000001e22317223 */ /* 0x000fe4000000002d */
[----:B------:R-:W-:-:S04]  /*6440*/  FMUL R31, R47, R47 ;  /* 0x0000002f2f1f7220 */ /* 0x000fc80000400000 */
[----:B------:R-:W-:-:S04]  /*6450*/  FFMA R0, R48, R48, R31 ;  /* 0x0000003030007223 */ /* 0x000fc8000000001f */
[----:B------:R-:W-:-:S04]  /*6460*/  FFMA R32, R49, R49, R0 ;  /* 0x0000003131207223 */ /* 0x000fc80000000000 */
[----:B------:R0:W1:Y:S01]  /*6470*/  MUFU.RSQ R31, R32 ;  /* 0x00000020001f7308 */ /* 0x0000620000001400 */
[----:B------:R-:W-:-:S04]  /*6480*/  IADD3 R0, PT, PT, R32, -0xd000000, RZ ;  /* 0xf300000020007810 */ /* 0x000fc80007ffe0ff */
[----:B------:R-:W-:-:S13]  /*6490*/  ISETP.GT.U32.AND P0, PT, R0, 0x727fffff, PT ;  /* 0x727fffff0000780c */ /* 0x000fda0003f04070 */
[----:B01----:R-:W-:Y:S05]  /*64a0*/  @!P0 BRA `(.L_x_157) ;  /* 0x0000000000108947 */ /* 0x003fea0003800000 */
[----:B------:R-:W-:-:S07]  /*64b0*/  MOV R0, 0x64d0 ;  /* 0x000064d000007802 */ /* 0x000fce0000000f00 */
[----:B------:R-:W-:Y:S05]  /*64c0*/  CALL.REL.NOINC `($__internal_1_$__cuda_sm20_sqrt_rn_f32_slowpath) ;  /* 0x00000020009c7944 */ /* 0x000fea0003c00000 */
[----:B------:R-:W-:Y:S01]  /*64d0*/  MOV R0, R50 ;  /* 0x0000003200007202 */ /* 0x000fe20000000f00 */
[----:B------:R-:W-:Y:S06]  /*64e0*/  BRA `(.L_x_158) ;  /* 0x0000000000107947 */ /* 0x000fec0003800000 */
.L_x_157:
[----:B------:R-:W-:Y:S01]  /*64f0*/  FMUL.FTZ R0, R32, R31 ;  /* 0x0000001f20007220 */ /* 0x000fe20000410000 */
[----:B------:R-:W-:-:S03]  /*6500*/  FMUL.FTZ R30, R31, 0.5 ;  /* 0x3f0000001f1e7820 */ /* 0x000fc60000410000 */
[----:B------:R-:W-:-:S04]  /*6510*/  FFMA R31, -R0, R0, R32 ;  /* 0x00000000001f7223 */ /* 0x000fc80000000120 */
[----:B------:R-:W-:-:S07]  /*6520*/  FFMA R0, R31, R30, R0 ;  /* 0x0000001e1f007223 */ /* 0x000fce0000000000 */
.L_x_158:
[----:B------:R-:W-:Y:S05]  /*6530*/  BSYNC.RECONVERGENT B1 ;  /* 0x0000000000017941 */ /* 0x000fea0003800200 */
.L_x_156:
[----:B------:R-:W-:Y:S01]  /*6540*/  IADD3 R30, PT, PT, R0, 0x1800000, RZ ;  /* 0x01800000001e7810 */ /* 0x000fe20007ffe0ff */
[----:B------:R-:W-:Y:S03]  /*6550*/  BSSY.RECONVERGENT B1, `(.L_x_159) ;  /* 0x000000c000017945 */ /* 0x000fe60003800200 */
[----:B------:R-:W-:-:S04]  /*6560*/  LOP3.LUT R30, R30, 0x7f800000, RZ, 0xc0, !PT ;  /* 0x7f8000001e1e7812 */ /* 0x000fc800078ec0ff */
[----:B------:R-:W-:-:S13]  /*6570*/  ISETP.GT.U32.AND P0, PT, R30, 0x1ffffff, PT ;  /* 0x01ffffff1e00780c */ /* 0x000fda0003f04070 */
[----:B------:R-:W-:Y:S05]  /*6580*/  @P0 BRA `(.L_x_160) ;  /* 0x0000000000100947 */ /* 0x000fea0003800000 */
[----:B------:R-:W-:-:S07]  /*6590*/  MOV R32, 0x65b0 ;  /* 0x000065b000207802 */ /* 0x000fce0000000f00 */
[----:B------:R-:W-:Y:S05]  /*65a0*/  CALL.REL.NOINC `($__internal_0_$__cuda_sm20_rcp_rn_f32_slowpath) ;  /* 0x0000001c00947944 */ /* 0x000fea0003c00000 */
[----:B------:R-:W-:Y:S01]  /*65b0*/  MOV R50, R45 ;  /* 0x0000002d00327202 */ /* 0x000fe20000000f00 */
[----:B------:R-:W-:Y:S06]  /*65c0*/  BRA `(.L_x_161) ;  /* 0x0000000000107947 */ /* 0x000fec0003800000 */
.L_x_160:
[----:B------:R-:W0:Y:S02]  /*65d0*/  MUFU.RCP R31, R0 ;  /* 0x00000000001f7308 */ /* 0x000e240000001000 */
[----:B0-----:R-:W-:-:S04]  /*65e0*/  FFMA R30, R31, R0, -1 ;  /* 0xbf8000001f1e7423 */ /* 0x001fc80000000000 */
[----:B------:R-:W-:-:S04]  /*65f0*/  FADD.FTZ R30, -R30, -RZ ;  /* 0x800000ff1e1e7221 */ /* 0x000fc80000010100 */
[----:B------:R-:W-:-:S07]  /*6600*/  FFMA R50, R31, R30, R31 ;  /* 0x0000001e1f327223 */ /* 0x000fce000000001f */
.L_x_161:
[----:B------:R-:W-:Y:S05]  /*6610*/  BSYNC.RECONVERGENT B1 ;  /* 0x0000000000017941 */ /* 0x000fea0003800200 */
.L_x_159:
[----:B------:R-:W0:Y:S01]  /*6620*/  LDC.64 R30, c[0x3][0x8] ;  /* 0x00c00200ff1e7b82 */ /* 0x000e220000000a00 */
[----:B------:R-:W-:Y:S01]  /*6630*/  HFMA2 R46, -RZ, RZ, 0, 9.5367431640625e-07 ;  /* 0x00000010ff2e7431 */ /* 0x000fe200000001ff */
[----:B------:R-:W-:Y:S01]  /*6640*/  MOV R0, 0x14 ;  /* 0x0000001400007802 */ /* 0x000fe20000000f00 */
[----:B------:R-:W-:Y:S02]  /*6650*/  IMAD.MOV.U32 R52, RZ, RZ, 0x18 ;  /* 0x00000018ff347424 */ /* 0x000fe400078e00ff */
[----:B------:R-:W-:Y:S01]  /*6660*/  FFMA R55, R29, 0.050000000745058059692, R38 ;  /* 0x3d4ccccd1d377823 */ /* 0x000fe20000000026 */
[----:B------:R-:W-:Y:S01]  /*6670*/  FMUL R38, R47, R50 ;  /* 0x000000322f267220 */ /* 0x000fe20000400000 */
[----:B------:R-:W-:Y:S01]  /*6680*/  FFMA R36, R35, 0.050000000745058059692, R36 ;  /* 0x3d4ccccd23247823 */ /* 0x000fe20000000024 */
[C---:B------:R-:W-:Y:S01]  /*6690*/  IMAD R45, R21.reuse, 0x2c, R0 ;  /* 0x0000002c152d7824 */ /* 0x040fe200078e0200 */
[----:B------:R-:W1:Y:S01]  /*66a0*/  LDC.64 R32, c[0x3][RZ] ;  /* 0x00c00000ff207b82 */ /* 0x000e620000000a00 */
[----:B------:R-:W-:-:S02]  /*66b0*/  IMAD R0, R21, 0x2c, R52 ;  /* 0x0000002c15007824 */ /* 0x000fc400078e0234 */
[-C--:B------:R-:W-:Y:S01]  /*66c0*/  FMUL R48, R48, R50.reuse ;  /* 0x0000003230307220 */ /* 0x080fe20000400000 */
[----:B------:R-:W-:Y:S02]  /*66d0*/  IMAD R46, R21, 0x2c, R46 ;  /* 0x0000002c152e7824 */ /* 0x000fe400078e022e */
[----:B------:R-:W-:Y:S01]  /*66e0*/  FMUL R49, R49, R50 ;  /* 0x0000003231317220 */ /* 0x000fe20000400000 */
[----:B------:R-:W-:Y:S01]  /*66f0*/  FMUL R50, R29, R38 ;  /* 0x000000261d327220 */ /* 0x000fe20000400000 */
[----:B------:R-:W-:Y:S01]  /*6700*/  BSSY.RECONVERGENT B1, `(.L_x_162) ;  /* 0x000002c000017945 */ /* 0x000fe20003800200 */
[----:B------:R-:W2:Y:S02]  /*6710*/  LDC R45, c[0x3][R45] ;  /* 0x00c000002d2d7b82 */ /* 0x000ea40000000800 */
[----:B------:R-:W-:-:S06]  /*6720*/  FFMA R35, R35, R48, R50 ;  /* 0x0000003023237223 */ /* 0x000fcc0000000032 */
[----:B------:R-:W3:Y:S01]  /*6730*/  LDC R46, c[0x3][R46] ;  /* 0x00c000002e2e7b82 */ /* 0x000ee20000000800 */
[----:B0-----:R-:W-:Y:S01]  /*6740*/  FADD R47, -R55, R30 ;  /* 0x0000001e372f7221 */ /* 0x001fe20000000100 */
[C---:B------:R-:W-:Y:S01]  /*6750*/  FFMA R30, R34.reuse, 0.050000000745058059692, R37 ;  /* 0x3d4ccccd221e7823 */ /* 0x040fe20000000025 */
[----:B------:R-:W-:Y:S02]  /*6760*/  FFMA R34, R34, R49, R35 ;  /* 0x0000003122227223 */ /* 0x000fe40000000023 */
[-C--:B------:R-:W-:Y:S01]  /*6770*/  FMUL R37, R38, R47.reuse ;  /* 0x0000002f26257220 */ /* 0x080fe20000400000 */
[----:B------:R-:W-:Y:S01]  /*6780*/  FMUL R56, R47, R47 ;  /* 0x0000002f2f387220 */ /* 0x000fe20000400000 */
[----:B------:R-:W-:Y:S01]  /*6790*/  FADD R52, -R30, R31 ;  /* 0x0000001f1e347221 */ /* 0x000fe20000000100 */
[----:B------:R-:W0:Y:S01]  /*67a0*/  LDC R0, c[0x3][R0] ;  /* 0x00c0000000007b82 */ /* 0x000e220000000800 */
[----:B-1----:R-:W-:Y:S01]  /*67b0*/  FADD R33, -R36, R33 ;  /* 0x0000002124217221 */ /* 0x002fe20000000100 */
[-C--:B------:R-:W-:Y:S01]  /*67c0*/  FMUL R40, R40, R34.reuse ;  /* 0x0000002228287220 */ /* 0x080fe20000400000 */
[----:B------:R-:W-:-:S02]  /*67d0*/  FMUL R35, R39, R34 ;  /* 0x0000002227237220 */ /* 0x000fc40000400000 */
[-C--:B------:R-:W-:Y:S01]  /*67e0*/  FFMA R54, R48, R33.reuse, R37 ;  /* 0x0000002130367223 */ /* 0x080fe20000000025 */
[----:B------:R-:W-:-:S03]  /*67f0*/  FFMA R33, R33, R33, R56 ;  /* 0x0000002121217223 */ /* 0x000fc60000000038 */
[-C--:B------:R-:W-:Y:S01]  /*6800*/  FFMA R29, R49, R52.reuse, R54 ;  /* 0x00000034311d7223 */ /* 0x080fe20000000036 */
[----:B------:R-:W-:-:S04]  /*6810*/  FFMA R52, R52, R52, R33 ;  /* 0x0000003434347223 */ /* 0x000fc80000000021 */
[----:B------:R-:W-:-:S04]  /*6820*/  FFMA R31, R29, R29, -R52 ;  /* 0x0000001d1d1f7223 */ /* 0x000fc80000000834 */
[----:B------:R-:W-:Y:S01]  /*6830*/  FFMA R32, R32, R32, R31 ;  /* 0x0000002020207223 */ /* 0x000fe2000000001f */
[----:B------:R-:W-:-:S04]  /*6840*/  FMUL R31, R41, R34 ;  /* 0x00000022291f7220 */ /* 0x000fc80000400000 */
[----:B------:R-:W-:Y:S01]  /*6850*/  FSETP.GEU.AND P0, PT, R32, RZ, PT ;  /* 0x000000ff2000720b */ /* 0x000fe20003f0e000 */
[----:B--2---:R-:W-:Y:S01]  /*6860*/  FMUL R34, R40, R45 ;  /* 0x0000002d28227220 */ /* 0x004fe20000400000 */
[----:B---3--:R-:W-:Y:S01]  /*6870*/  FMUL R31, R31, R46 ;  /* 0x0000002e1f1f7220 */ /* 0x008fe20000400000 */
[----:B0-----:R-:W-:-:S10]  /*6880*/  FMUL R35, R35, R0 ;  /* 0x0000000023237220 */ /* 0x001fd40000400000 */
[----:B------:R-:W-:Y:S05]  /*6890*/  @!P0 BRA `(.L_x_163) ;  /* 0x0000000000488947 */ /* 0x000fea0003800000 */
[----:B------:R-:W-:Y:S01]  /*68a0*/  IADD3 R0, PT, PT, R32, -0xd000000, RZ ;  /* 0xf300000020007810 */ /* 0x000fe20007ffe0ff */
[----:B------:R0:W1:Y:S01]  /*68b0*/  MUFU.RSQ R33, R32 ;  /* 0x0000002000217308 */ /* 0x0000620000001400 */
[----:B------:R-:W-:Y:S02]  /*68c0*/  BSSY.RECONVERGENT B2, `(.L_x_164) ;  /* 0x000000a000027945 */ /* 0x000fe40003800200 */
[----:B------:R-:W-:-:S13]  /*68d0*/  ISETP.GT.U32.AND P0, PT, R0, 0x727fffff, PT ;  /* 0x727fffff0000780c */ /* 0x000fda0003f04070 */
[----:B0-----:R-:W-:Y:S05]  /*68e0*/  @!P0 BRA `(.L_x_165) ;  /* 0x00000000000c8947 */ /* 0x001fea0003800000 */
[----:B------:R-:W-:-:S07]  /*68f0*/  MOV R0, 0x6910 ;  /* 0x0000691000007802 */ /* 0x000fce0000000f00 */
[----:B-1----:R-:W-:Y:S05]  /*6900*/  CALL.REL.NOINC `($__internal_1_$__cuda_sm20_sqrt_rn_f32_slowpath) ;  /* 0x0000001c008c7944 */ /* 0x002fea0003c00000 */
[----:B------:R-:W-:Y:S05]  /*6910*/  BRA `(.L_x_166) ;  /* 0x0000000000107947 */ /* 0x000fea0003800000 */
.L_x_165:
[----:B-1----:R-:W-:Y:S01]  /*6920*/  FMUL.FTZ R50, R32, R33 ;  /* 0x0000002120327220 */ /* 0x002fe20000410000 */
[----:B------:R-:W-:-:S03]  /*6930*/  FMUL.FTZ R0, R33, 0.5 ;  /* 0x3f00000021007820 */ /* 0x000fc60000410000 */
[----:B------:R-:W-:-:S04]  /*6940*/  FFMA R33, -R50, R50, R32 ;  /* 0x0000003232217223 */ /* 0x000fc80000000120 */
[----:B------:R-:W-:-:S07]  /*6950*/  FFMA R50, R33, R0, R50 ;  /* 0x0000000021327223 */ /* 0x000fce0000000032 */
.L_x_166:
[----:B------:R-:W-:Y:S05]  /*6960*/  BSYNC.RECONVERGENT B2 ;  /* 0x0000000000027941 */ /* 0x000fea0003800200 */
.L_x_164:
[C-C-:B------:R-:W-:Y:S01]  /*6970*/  FADD R53, R29.reuse, -R50.reuse ;  /* 0x800000321d357221 */ /* 0x140fe20000000000 */
[----:B------:R-:W-:-:S04]  /*6980*/  FADD R29, R29, R50 ;  /* 0x000000321d1d7221 */ /* 0x000fc80000000000 */
[----:B------:R-:W-:Y:S02]  /*6990*/  FSETP.GT.AND P0, PT, R53, 9.9999997473787516356e-05, PT ;  /* 0x38d1b7173500780b */ /* 0x000fe40003f04000 */
[----:B------:R-:W-:-:S11]  /*69a0*/  FSETP.GT.AND P1, PT, R29, 9.9999997473787516356e-05, PT ;  /* 0x38d1b7171d00780b */ /* 0x000fd60003f24000 */
[----:B------:R-:W-:-:S07]  /*69b0*/  @!P0 FSEL R53, R29, RZ, P1 ;  /* 0x000000ff1d358208 */ /* 0x000fce0000800000 */
.L_x_163:
[----:B------:R-:W-:Y:S05]  /*69c0*/  BSYNC.RECONVERGENT B1 ;  /* 0x0000000000017941 */ /* 0x000fea0003800200 */
.L_x_162:
        /* <DEDUP_REMOVED lines=25> */
.L_x_170:
[----:B------:R-:W-:Y:S01]  /*6b60*/  FMUL.FTZ R50, R32, R33 ;  /* 0x0000002120327220 */ /* 0x000fe20000410000 */
[----:B------:R-:W-:-:S03]  /*6b70*/  FMUL.FTZ R0, R33, 0.5 ;  /* 0x3f00000021007820 */ /* 0x000fc60000410000 */
[----:B------:R-:W-:-:S04]  /*6b80*/  FFMA R33, -R50, R50, R32 ;  /* 0x0000003232217223 */ /* 0x000fc80000000120 */
[----:B------:R-:W-:-:S07]  /*6b90*/  FFMA R50, R33, R0, R50 ;  /* 0x0000000021327223 */ /* 0x000fce0000000032 */
.L_x_171:
[----:B------:R-:W-:Y:S05]  /*6ba0*/  BSYNC.RECONVERGENT B2 ;  /* 0x0000000000027941 */ /* 0x000fea0003800200 */
.L_x_169:
[C-C-:B------:R-:W-:Y:S01]  /*6bb0*/  FADD R32, R29.reuse, -R50.reuse ;  /* 0x800000321d207221 */ /* 0x140fe20000000000 */
[----:B------:R-:W-:-:S04]  /*6bc0*/  FADD R29, R29, R50 ;  /* 0x000000321d1d7221 */ /* 0x000fc80000000000 */
[----:B------:R-:W-:Y:S02]  /*6bd0*/  FSETP.GT.AND P0, PT, R32, 9.9999997473787516356e-05, PT ;  /* 0x38d1b7172000780b */ /* 0x000fe40003f04000 */
[----:B------:R-:W-:-:S11]  /*6be0*/  FSETP.GT.AND P1, PT, R29, 9.9999997473787516356e-05, PT ;  /* 0x38d1b7171d00780b */ /* 0x000fd60003f24000 */
[----:B------:R-:W-:-:S07]  /*6bf0*/  @!P0 FSEL R32, R29, RZ, P1 ;  /* 0x000000ff1d208208 */ /* 0x000fce0000800000 */
.L_x_168:
[----:B------:R-:W-:Y:S05]  /*6c00*/  BSYNC.RECONVERGENT B1 ;  /* 0x0000000000017941 */ /* 0x000fea0003800200 */
.L_x_167:
        /* <DEDUP_REMOVED lines=12> */
[----:B-1----:R-:W-:Y:S01]  /*6cd0*/  FADD R29, -R36, UR5 ;  /* 0x00000005241d7e21 */ /* 0x002fe20008000100 */
[-C--:B------:R-:W-:Y:S01]  /*6ce0*/  FMUL R37, R38, R33.reuse ;  /* 0x0000002126257220 */ /* 0x080fe20000400000 */
[----:B------:R-:W-:-:S03]  /*6cf0*/  FMUL R46, R33, R33 ;  /* 0x00000021212e7220 */ /* 0x000fc60000400000 */
[-C--:B------:R-:W-:Y:S01]  /*6d00*/  FFMA R40, R48, R29.reuse, R37 ;  /* 0x0000001d30287223 */ /* 0x080fe20000000025 */
[----:B------:R-:W-:Y:S01]  /*6d10*/  FFMA R33, R29, R29, R46 ;  /* 0x0000001d1d217223 */ /* 0x000fe2000000002e */
[----:B------:R-:W-:Y:S02]  /*6d20*/  SEL R37, R21, RZ, !P0 ;  /* 0x000000ff15257207 */ /* 0x000fe40004000000 */
[-C--:B------:R-:W-:Y:S01]  /*6d30*/  FFMA R29, R49, R0.reuse, R40 ;  /* 0x00000000311d7223 */ /* 0x080fe20000000028 */
[----:B------:R-:W-:Y:S01]  /*6d40*/  FFMA R0, R0, R0, R33 ;  /* 0x0000000000007223 */ /* 0x000fe20000000021 */
[----:B------:R-:W-:Y:S02]  /*6d50*/  FSEL R21, R32, R53, P1 ;  /* 0x0000003520157208 */ /* 0x000fe40000800000 */
[----:B------:R-:W-:Y:S01]  /*6d60*/  MOV R32, RZ ;  /* 0x000000ff00207202 */ /* 0x000fe20000000f00 */
[----:B------:R-:W-:Y:S01]  /*6d70*/  FFMA R0, R29, R29, -R0 ;  /* 0x0000001d1d007223 */ /* 0x000fe20000000800 */
[----:B------:R-:W-:-:S04]  /*6d80*/  SEL R37, R37, 0x1, !P1 ;  /* 0x0000000125257807 */ /* 0x000fc80004800000 */
        /* <DEDUP_REMOVED lines=11> */
.L_x_175:
[----:B------:R-:W-:Y:S01]  /*6e40*/  FMUL.FTZ R50, R32, R33 ;  /* 0x0000002120327220 */ /* 0x000fe20000410000 */
[----:B------:R-:W-:-:S03]  /*6e50*/  FMUL.FTZ R0, R33, 0.5 ;  /* 0x3f00000021007820 */ /* 0x000fc60000410000 */
[----:B------:R-:W-:-:S04]  /*6e60*/  FFMA R33, -R50, R50, R32 ;  /* 0x0000003232217223 */ /* 0x000fc80000000120 */
[----:B------:R-:W-:-:S07]  /*6e70*/  FFMA R50, R33, R0, R50 ;  /* 0x0000000021327223 */ /* 0x000fce0000000032 */
.L_x_176:
[----:B------:R-:W-:Y:S05]  /*6e80*/  BSYNC.RECONVERGENT B2 ;  /* 0x0000000000027941 */ /* 0x000fea0003800200 */
.L_x_174:
[C-C-:B------:R-:W-:Y:S01]  /*6e90*/  FADD R32, R29.reuse, -R50.reuse ;  /* 0x800000321d207221 */ /* 0x140fe20000000000 */
[----:B------:R-:W-:-:S04]  /*6ea0*/  FADD R29, R29, R50 ;  /* 0x000000321d1d7221 */ /* 0x000fc80000000000 */
[----:B------:R-:W-:Y:S02]  /*6eb0*/  FSETP.GT.AND P0, PT, R32, 9.9999997473787516356e-05, PT ;  /* 0x38d1b7172000780b */ /* 0x000fe40003f04000 */
[----:B------:R-:W-:-:S11]  /*6ec0*/  FSETP.GT.AND P1, PT, R29, 9.9999997473787516356e-05, PT ;  /* 0x38d1b7171d00780b */ /* 0x000fd60003f24000 */
[----:B------:R-:W-:-:S07]  /*6ed0*/  @!P0 FSEL R32, R29, RZ, P1 ;  /* 0x000000ff1d208208 */ /* 0x000fce0000800000 */
.L_x_173:
[----:B------:R-:W-:Y:S05]  /*6ee0*/  BSYNC.RECONVERGENT B1 ;  /* 0x0000000000017941 */ /* 0x000fea0003800200 */
.L_x_172:
        /* <DEDUP_REMOVED lines=29> */
.L_x_180:
[----:B------:R-:W-:Y:S01]  /*70c0*/  FMUL.FTZ R50, R32, R33 ;  /* 0x0000002120327220 */ /* 0x000fe20000410000 */
[----:B------:R-:W-:-:S03]  /*70d0*/  FMUL.FTZ R0, R33, 0.5 ;  /* 0x3f00000021007820 */ /* 0x000fc60000410000 */
[----:B------:R-:W-:-:S04]  /*70e0*/  FFMA R33, -R50, R50, R32 ;  /* 0x0000003232217223 */ /* 0x000fc80000000120 */
[----:B------:R-:W-:-:S07]  /*70f0*/  FFMA R50, R33, R0, R50 ;  /* 0x0000000021327223 */ /* 0x000fce0000000032 */
.L_x_181:
[----:B------:R-:W-:Y:S05]  /*7100*/  BSYNC.RECONVERGENT B2 ;  /* 0x0000000000027941 */ /* 0x000fea0003800200 */
.L_x_179:
[C-C-:B------:R-:W-:Y:S01]  /*7110*/  FADD R40, R29.reuse, -R50.reuse ;  /* 0x800000321d287221 */ /* 0x140fe20000000000 */
[----:B------:R-:W-:-:S04]  /*7120*/  FADD R29, R29, R50 ;  /* 0x000000321d1d7221 */ /* 0x000fc80000000000 */
[----:B------:R-:W-:Y:S02]  /*7130*/  FSETP.GT.AND P0, PT, R40, 9.9999997473787516356e-05, PT ;  /* 0x38d1b7172800780b */ /* 0x000fe40003f04000 */
[----:B------:R-:W-:-:S11]  /*7140*/  FSETP.GT.AND P1, PT, R29, 9.9999997473787516356e-05, PT ;  /* 0x38d1b7171d00780b */ /* 0x000fd60003f24000 */
[----:B------:R-:W-:-:S07]  /*7150*/  @!P0 FSEL R40, R29, RZ, P1 ;  /* 0x000000ff1d288208 */ /* 0x000fce0000800000 */
.L_x_178:
[----:B------:R-:W-:Y:S05]  /*7160*/  BSYNC.RECONVERGENT B1 ;  /* 0x0000000000017941 */ /* 0x000fea0003800200 */
.L_x_177:
        /* <DEDUP_REMOVED lines=8> */
[----:B------:R-:W-:Y:S01]  /*71f0*/  FADD R0, -R30, UR19 ;  /* 0x000000131e007e21 */ /* 0x000fe20008000100 */
[----:B-1----:R-:W-:Y:S02]  /*7200*/  FADD R29, -R36, UR5 ;  /* 0x00000005241d7e21 */ /* 0x002fe40008000100 */
[-C--:B------:R-:W-:Y:S01]  /*7210*/  FMUL R39, R38, R33.reuse ;  /* 0x0000002126277220 */ /* 0x080fe20000400000 */
[----:B------:R-:W-:-:S03]  /*7220*/  FMUL R46, R33, R33 ;  /* 0x00000021212e7220 */ /* 0x000fc60000400000 */
        /* <DEDUP_REMOVED lines=17> */
.L_x_185:
[----:B------:R-:W-:Y:S01]  /*7340*/  FMUL.FTZ R50, R32, R33 ;  /* 0x0000002120327220 */ /* 0x000fe20000410000 */
[----:B------:R-:W-:-:S03]  /*7350*/  FMUL.FTZ R0, R33, 0.5 ;  /* 0x3f00000021007820 */ /* 0x000fc60000410000 */
[----:B------:R-:W-:-:S04]  /*7360*/  FFMA R33, -R50, R50, R32 ;  /* 0x0000003232217223 */ /* 0x000fc80000000120 */
[----:B------:R-:W-:-:S07]  /*7370*/  FFMA R50, R33, R0, R50 ;  /* 0x0000000021327223 */ /* 0x000fce0000000032 */
.L_x_186:
[----:B------:R-:W-:Y:S05]  /*7380*/  BSYNC.RECONVERGENT B2 ;  /* 0x0000000000027941 */ /* 0x000fea0003800200 */
.L_x_184:
[C-C-:B------:R-:W-:Y:S01]  /*7390*/  FADD R32, R29.reuse, -R50.reuse ;  /* 0x800000321d207221 */ /* 0x140fe20000000000 */
[----:B------:R-:W-:-:S04]  /*73a0*/  FADD R29, R29, R50 ;  /* 0x000000321d1d7221 */ /* 0x000fc80000000000 */
[----:B------:R-:W-:Y:S02]  /*73b0*/  FSETP.GT.AND P0, PT, R32, 9.9999997473787516356e-05, PT ;  /* 0x38d1b7172000780b */ /* 0x000fe40003f04000 */
[----:B------:R-:W-:-:S11]  /*73c0*/  FSETP.GT.AND P1, PT, R29, 9.9999997473787516356e-05, PT ;  /* 0x38d1b7171d00780b */ /* 0x000fd60003f24000 */
[----:B------:R-:W-:-:S07]  /*73d0*/  @!P0 FSEL R32, R29, RZ, P1 ;  /* 0x000000ff1d208208 */ /* 0x000fce0000800000 */
.L_x_183:
[----:B------:R-:W-:Y:S05]  /*73e0*/  BSYNC.RECONVERGENT B1 ;  /* 0x0000000000017941 */ /* 0x000fea0003800200 */
.L_x_182:
        /* <DEDUP_REMOVED lines=29> */
.L_x_190:
[----:B------:R-:W-:Y:S01]  /*75c0*/  FMUL.FTZ R50, R32, R33 ;  /* 0x0000002120327220 */ /* 0x000fe20000410000 */
[----:B------:R-:W-:-:S03]  /*75d0*/  FMUL.FTZ R0, R33, 0.5 ;  /* 0x3f00000021007820 */ /* 0x000fc60000410000 */
[----:B------:R-:W-:-:S04]  /*75e0*/  FFMA R33, -R50, R50, R32 ;  /* 0x0000003232217223 */ /* 0x000fc80000000120 */
[----:B------:R-:W-:-:S07]  /*75f0*/  FFMA R50, R33, R0, R50 ;  /* 0x0000000021327223 */ /* 0x000fce0000000032 */
.L_x_191:
[----:B------:R-:W-:Y:S05]  /*7600*/  BSYNC.RECONVERGENT B2 ;  /* 0x0000000000027941 */ /* 0x000fea0003800200 */
.L_x_189:
[C-C-:B------:R-:W-:Y:S01]  /*7610*/  FADD R40, R29.reuse, -R50.reuse ;  /* 0x800000321d287221 */ /* 0x140fe20000000000 */
[----:B------:R-:W-:-:S04]  /*7620*/  FADD R29, R29, R50 ;  /* 0x000000321d1d7221 */ /* 0x000fc80000000000 */
[----:B------:R-:W-:Y:S02]  /*7630*/  FSETP.GT.AND P0, PT, R40, 9.9999997473787516356e-05, PT ;  /* 0x38d1b7172800780b */ /* 0x000fe40003f04000 */
[----:B------:R-:W-:-:S11]  /*7640*/  FSETP.GT.AND P1, PT, R29, 9.9999997473787516356e-05, PT ;  /* 0x38d1b7171d00780b */ /* 0x000fd60003f24000 */
[----:B------:R-:W-:-:S07]  /*7650*/  @!P0 FSEL R40, R29, RZ, P1 ;  /* 0x000000ff1d288208 */ /* 0x000fce0000800000 */
.L_x_188:
[----:B------:R-:W-:Y:S05]  /*7660*/  BSYNC.RECONVERGENT B1 ;  /* 0x0000000000017941 */ /* 0x000fea0003800200 */
.L_x_187:
        /* <DEDUP_REMOVED lines=29> */
.L_x_195:
[----:B------:R-:W-:Y:S01]  /*7840*/  FMUL.FTZ R50, R32, R33 ;  /* 0x0000002120327220 */ /* 0x000fe20000410000 */
[----:B------:R-:W-:-:S03]  /*7850*/  FMUL.FTZ R0, R33, 0.5 ;  /* 0x3f00000021007820 */ /* 0x000fc60000410000 */
[----:B------:R-:W-:-:S04]  /*7860*/  FFMA R33, -R50, R50, R32 ;  /* 0x0000003232217223 */ /* 0x000fc80000000120 */
[----:B------:R-:W-:-:S07]  /*7870*/  FFMA R50, R33, R0, R50 ;  /* 0x0000000021327223 */ /* 0x000fce0000000032 */
.L_x_196:
[----:B------:R-:W-:Y:S05]  /*7880*/  BSYNC.RECONVERGENT B2 ;  /* 0x0000000000027941 */ /* 0x000fea0003800200 */
.L_x_194:
[C-C-:B------:R-:W-:Y:S01]  /*7890*/  FADD R32, R29.reuse, -R50.reuse ;  /* 0x800000321d207221 */ /* 0x140fe20000000000 */
[----:B------:R-:W-:-:S04]  /*78a0*/  FADD R29, R29, R50 ;  /* 0x000000321d1d7221 */ /* 0x000fc80000000000 */
[----:B------:R-:W-:Y:S02]  /*78b0*/  FSETP.GT.AND P0, PT, R32, 9.9999997473787516356e-05, PT ;  /* 0x38d1b7172000780b */ /* 0x000fe40003f04000 */
[----:B------:R-:W-:-:S11]  /*78c0*/  FSETP.GT.AND P1, PT, R29, 9.9999997473787516356e-05, PT ;  /* 0x38d1b7171d00780b */ /* 0x000fd60003f24000 */
[----:B------:R-:W-:-:S07]  /*78d0*/  @!P0 FSEL R32, R29, RZ, P1 ;  /* 0x000000ff1d208208 */ /* 0x000fce0000800000 */
.L_x_193:
[----:B------:R-:W-:Y:S05]  /*78e0*/  BSYNC.RECONVERGENT B1 ;  /* 0x0000000000017941 */ /* 0x000fea0003800200 */
.L_x_192:
        /* <DEDUP_REMOVED lines=29> */
.L_x_200:
[----:B------:R-:W-:Y:S01]  /*7ac0*/  FMUL.FTZ R50, R32, R33 ;  /* 0x0000002120327220 */ /* 0x000fe20000410000 */
[----:B------:R-:W-:-:S03]  /*7ad0*/  FMUL.FTZ R0, R33, 0.5 ;  /* 0x3f00000021007820 */ /* 0x000fc60000410000 */
[----:B------:R-:W-:-:S04]  /*7ae0*/  FFMA R33, -R50, R50, R32 ;  /* 0x0000003232217223 */ /* 0x000fc80000000120 */
[----:B------:R-:W-:-:S07]  /*7af0*/  FFMA R50, R33, R0, R50 ;  /* 0x0000000021327223 */ /* 0x000fce0000000032 */
.L_x_201:
[----:B------:R-:W-:Y:S05]  /*7b00*/  BSYNC.RECONVERGENT B2 ;  /* 0x0000000000027941 */ /* 0x000fea0003800200 */
.L_x_199:
[C-C-:B------:R-:W-:Y:S01]  /*7b10*/  FADD R40, R29.reuse, -R50.reuse ;  /* 0x800000321d287221 */ /* 0x140fe20000000000 */
[----:B------:R-:W-:-:S04]  /*7b20*/  FADD R29, R29, R50 ;  /* 0x000000321d1d7221 */ /* 0x000fc80000000000 */
[----:B------:R-:W-:Y:S02]  /*7b30*/  FSETP.GT.AND P0, PT, R40, 9.9999997473787516356e-05, PT ;  /* 0x38d1b7172800780b */ /* 0x000fe40003f04000 */
[----:B------:R-:W-:-:S11]  /*7b40*/  FSETP.GT.AND P1, PT, R29, 9.9999997473787516356e-05, PT ;  /* 0x38d1b7171d00780b */ /* 0x000fd60003f24000 */
[----:B------:R-:W-:-:S07]  /*7b50*/  @!P0 FSEL R40, R29, RZ, P1 ;  /* 0x000000ff1d288208 */ /* 0x000fce0000800000 */
.L_x_198:
[----:B------:R-:W-:Y:S05]  /*7b60*/  BSYNC.RECONVERGENT B1 ;  /* 0x0000000000017941 */ /* 0x000fea0003800200 */
.L_x_197:
[----:B------:R-:W0:Y:S01]  /*7b70*/  LDCU.64 UR18, c[0x3][0x168] ;  /* 0x00c02d00ff1277ac */ /* 0x000e220008000a00 */
[C---:B------:R-:W-:Y:S01]  /*7b80*/  FSETP.GEU.AND P0, PT, R40.reuse, R21, PT ;  /* 0x000000152800720b */ /* 0x040fe20003f0e000 */
[----:B------:R-:W-:Y:S01]  /*7b90*/  BSSY.RECONVERGENT B1, `(.L_x_202) ;  /* 0x0000025000017945 */ /* 0x000fe20003800200 */
[----:B------:R-:W1:Y:S02]  /*7ba0*/  LDCU UR5, c[0x3][0x164] ;  /* 0x00c02c80ff0577ac */ /* 0x000e640008000800 */
[----:B------:R-:W-:-:S04]  /*7bb0*/  FSETP.NEU.AND P0, PT, R40, RZ, !P0 ;  /* 0x000000ff2800720b */ /* 0x000fc8000470d000 */
[----:B------:R-:W-:Y:S01]  /*7bc0*/  SEL R37, R37, 0x7, !P0 ;  /* 0x0000000725257807 */ /* 0x000fe20004000000 */
[----:B0-----:R-:W-:Y:S01]  /*7bd0*/  FADD R55, -R55, UR18 ;  /* 0x0000001237377e21 */ /* 0x001fe20008000100 */
[----:B------:R-:W-:Y:S01]  /*7be0*/  FADD R30, -R30, UR19 ;  /* 0x000000131e1e7e21 */ /* 0x000fe20008000100 */
[----:B-1----:R-:W-:Y:S02]  /*7bf0*/  FADD R29, -R36, UR5 ;  /* 0x00000005241d7e21 */ /* 0x002fe40008000100 */
[-C--:B------:R-:W-:Y:S01]  /*7c00*/  FMUL R33, R38, R55.reuse ;  /* 0x0000003726217220 */ /* 0x080fe20000400000 */
[----:B------:R-:W-:-:S03]  /*7c10*/  FMUL R0, R55, R55 ;  /* 0x0000003737007220 */ /* 0x000fc60000400000 */
[-C--:B------:R-:W-:Y:S01]  /*7c20*/  FFMA R48, R48, R29.reuse, R33 ;  /* 0x0000001d30307223 */ /* 0x080fe20000000021 */
[----:B------:R-:W-:Y:S01]  /*7c30*/  FFMA R29, R29, R29, R0 ;  /* 0x0000001d1d1d7223 */ /* 0x000fe20000000000 */
[----:B------:R-:W-:Y:S02]  /*7c40*/  MOV R0, RZ ;  /* 0x000000ff00007202 */ /* 0x000fe40000000f00 */
[-C--:B------:R-:W-:Y:S01]  /*7c50*/  FFMA R49, R49, R30.reuse, R48 ;  /* 0x0000001e31317223 */ /* 0x080fe20000000030 */
[----:B------:R-:W-:Y:S01]  /*7c60*/  FFMA R30, R30, R30, R29 ;  /* 0x0000001e1e1e7223 */ /* 0x000fe2000000001d */
[----:B------:R-:W-:-:S03]  /*7c70*/  FSEL R29, R40, R21, P0 ;  /* 0x00000015281d7208 */ /* 0x000fc60000000000 */
        /* <DEDUP_REMOVED lines=12> */
.L_x_205:
[----:B------:R-:W-:Y:S01]  /*7d40*/  FMUL.FTZ R50, R32, R21 ;  /* 0x0000001520327220 */ /* 0x000fe20000410000 */
[----:B------:R-:W-:-:S03]  /*7d50*/  FMUL.FTZ R0, R21, 0.5 ;  /* 0x3f00000015007820 */ /* 0x000fc60000410000 */
[----:B------:R-:W-:-:S04]  /*7d60*/  FFMA R21, -R50, R50, R32 ;  /* 0x0000003232157223 */ /* 0x000fc80000000120 */
[----:B------:R-:W-:-:S07]  /*7d70*/  FFMA R50, R21, R0, R50 ;  /* 0x0000000015327223 */ /* 0x000fce0000000032 */
.L_x_206:
[----:B------:R-:W-:Y:S05]  /*7d80*/  BSYNC.RECONVERGENT B2 ;  /* 0x0000000000027941 */ /* 0x000fea0003800200 */
.L_x_204:
[C-C-:B------:R-:W-:Y:S01]  /*7d90*/  FADD R0, R49.reuse, -R50.reuse ;  /* 0x8000003231007221 */ /* 0x140fe20000000000 */
[----:B------:R-:W-:-:S04]  /*7da0*/  FADD R49, R49, R50 ;  /* 0x0000003231317221 */ /* 0x000fc80000000000 */
[----:B------:R-:W-:Y:S02]  /*7db0*/  FSETP.GT.AND P0, PT, R0, 9.9999997473787516356e-05, PT ;  /* 0x38d1b7170000780b */ /* 0x000fe40003f04000 */
[----:B------:R-:W-:-:S11]  /*7dc0*/  FSETP.GT.AND P1, PT, R49, 9.9999997473787516356e-05, PT ;  /* 0x38d1b7173100780b */ /* 0x000fd60003f24000 */
[----:B------:R-:W-:-:S07]  /*7dd0*/  @!P0 FSEL R0, R49, RZ, P1 ;  /* 0x000000ff31008208 */ /* 0x000fce0000800000 */
.L_x_203:
[----:B------:R-:W-:Y:S05]  /*7de0*/  BSYNC.RECONVERGENT B1 ;  /* 0x0000000000017941 */ /* 0x000fea0003800200 */
.L_x_202:
[C---:B------:R-:W-:Y:S02]  /*7df0*/  FSETP.GEU.AND P0, PT, R0.reuse, R29, PT ;  /* 0x0000001d0000720b */ /* 0x040fe40003f0e000 */
[----:B------:R-:W-:Y:S02]  /*7e00*/  CS2R R32, SRZ ;  /* 0x0000000000207805 */ /* 0x000fe4000001ff00 */
[----:B------:R-:W-:-:S04]  /*7e10*/  FSETP.NEU.AND P0, PT, R0, RZ, !P0 ;  /* 0x000000ff0000720b */ /* 0x000fc8000470d000 */
[----:B------:R-:W-:Y:S02]  /*7e20*/  FSEL R0, R0, R29, P0 ;  /* 0x0000001d00007208 */ /* 0x000fe40000000000 */
[----:B------:R-:W-:Y:S02]  /*7e30*/  SEL R21, R37, 0x8, !P0 ;  /* 0x0000000825157807 */ /* 0x000fe40004000000 */
[----:B------:R-:W-:Y:S01]  /*7e40*/  FSETP.NE.AND P1, PT, R0, +INF , PT ;  /* 0x7f8000000000780b */ /* 0x000fe20003f25000 */
[----:B------:R-:W-:-:S12]  /*7e50*/  HFMA2 R0, -RZ, RZ, 0, 0 ;  /* 0x00000000ff007431 */ /* 0x000fd800000001ff */
[----:B------:R-:W-:Y:S05]  /*7e60*/  @!P1 BRA `(.L_x_54) ;  /* 0x00000004001c9947 */ /* 0x000fea0003800000 */
[----:B------:R-:W-:Y:S01]  /*7e70*/  IMAD R30, R21, 0x2c, RZ ;  /* 0x0000002c151e7824 */ /* 0x000fe200078e02ff */
[----:B------:R-:W-:Y:S01]  /*7e80*/  ISETP.NE.AND P2, PT, R22, RZ, PT ;  /* 0x000000ff1600720c */ /* 0x000fe20003f45270 */
[----:B------:R-:W-:Y:S01]  /*7e90*/  FADD R31, R31, R31 ;  /* 0x0000001f1f1f7221 */ /* 0x000fe20000000000 */
[----:B------:R-:W-:Y:S01]  /*7ea0*/  FADD R34, R34, R34 ;  /* 0x0000002222227221 */ /* 0x000fe20000000000 */
[----:B------:R-:W0:Y:S01]  /*7eb0*/  LDC R29, c[0x3][R30+0x1c] ;  /* 0x00c007001e1d7b82 */ /* 0x000e220000000800 */
[----:B------:R-:W-:Y:S01]  /*7ec0*/  FADD R35, R35, R35 ;  /* 0x0000002323237221 */ /* 0x000fe20000000000 */
[----:B------:R-:W-:Y:S06]  /*7ed0*/  BSSY.RECONVERGENT B1, `(.L_x_207) ;  /* 0x0000021000017945 */ /* 0x000fec0003800200 */
[----:B------:R-:W1:Y:S08]  /*7ee0*/  LDC R0, c[0x3][R30+0x20] ;  /* 0x00c008001e007b82 */ /* 0x000e700000000800 */
[----:B------:R-:W2:Y:S01]  /*7ef0*/  LDC R33, c[0x3][R30+0x24] ;  /* 0x00c009001e217b82 */ /* 0x000ea20000000800 */
[----:B0-----:R-:W-:Y:S01]  /*7f00*/  FFMA R29, R29, R31, R44 ;  /* 0x0000001f1d1d7223 */ /* 0x001fe2000000002c */
[----:B-1----:R-:W-:-:S03]  /*7f10*/  FFMA R43, R0, R34, R43 ;  /* 0x00000022002b7223 */ /* 0x002fc6000000002b */
[----:B------:R-:W-:Y:S01]  /*7f20*/  FMUL R0, R29, 0.0009765625 ;  /* 0x3a8000001d007820 */ /* 0x000fe20000400000 */
[----:B--2---:R-:W-:Y:S01]  /*7f30*/  FFMA R42, R33, R35, R42 ;  /* 0x00000023212a7223 */ /* 0x004fe2000000002a */
[----:B------:R-:W-:Y:S06]  /*7f40*/  @P2 BRA `(.L_x_208) ;  /* 0x0000000000642947 */ /* 0x000fec0003800000 */
[----:B------:R-:W-:Y:S01]  /*7f50*/  HFMA2 R29, -RZ, RZ, 0, 0 ;  /* 0x00000000ff1d7431 */ /* 0x000fe200000001ff */
[----:B------:R-:W-:Y:S01]  /*7f60*/  MOV R35, RZ ;  /* 0x000000ff00237202 */ /* 0x000fe20000000f00 */
[----:B------:R-:W-:-:S06]  /*7f70*/  UMOV UR5, URZ ;  /* 0x000000ff00057c82 */ /* 0x000fcc0008000000 */
.L_x_209:
        /* <DEDUP_REMOVED lines=12> */
[----:B------:R-:W-:Y:S01]  /*8040*/  IADD3.X R35, PT, PT, R31, UR5, RZ, P0, !PT ;  /* 0x000000051f237c10 */ /* 0x000fe200087fe4ff */
[----:B------:R-:W-:Y:S01]  /*8050*/  @P5 IMAD.MOV.U32 R23, RZ, RZ, R30 ;  /* 0x000000ffff175224 */ /* 0x000fe200078e001e */
[----:B------:R-:W-:Y:S02]  /*8060*/  ISETP.NE.AND P5, PT, R29, 0x6, PT ;  /* 0x000000061d00780c */ /* 0x000fe40003fa5270 */
[----:B------:R-:W-:Y:S02]  /*8070*/  ISETP.EQ.AND P0, PT, R34, 0x14, PT ;  /* 0x000000142200780c */ /* 0x000fe40003f02270 */
[-C--:B------:R-:W-:Y:S02]  /*8080*/  @P4 MOV R24, R30.reuse ;  /* 0x0000001e00184202 */ /* 0x080fe40000000f00 */
[-C--:B------:R-:W-:Y:S02]  /*8090*/  @P3 MOV R25, R30.reuse ;  /* 0x0000001e00193202 */ /* 0x080fe40000000f00 */
[----:B------:R-:W-:-:S02]  /*80a0*/  @P2 MOV R26, R30 ;  /* 0x0000001e001a2202 */ /* 0x000fc40000000f00 */
[----:B------:R-:W-:-:S05]  /*80b0*/  @P1 MOV R27, R30 ;  /* 0x0000001e001b1202 */ /* 0x000fca0000000f00 */
[----:B------:R-:W-:Y:S01]  /*80c0*/  @P0 MOV R28, R30 ;  /* 0x0000001e001c0202 */ /* 0x000fe20000000f00 */
[----:B------:R-:W-:Y:S06]  /*80d0*/  @P5 BRA `(.L_x_209) ;  /* 0xfffffffc00a85947 */ /* 0x000fec000383ffff */
.L_x_208:
[----:B------:R-:W-:Y:S05]  /*80e0*/  BSYNC.RECONVERGENT B1 ;  /* 0x0000000000017941 */ /* 0x000fea0003800200 */
.L_x_207:
[----:B------:R-:W-:Y:S01]  /*80f0*/  ISETP.NE.AND P0, PT, R22, RZ, PT ;  /* 0x000000ff1600720c */ /* 0x000fe20003f05270 */
[----:B------:R-:W-:-:S12]  /*8100*/  BSSY.RECONVERGENT B1, `(.L_x_210) ;  /* 0x000001b000017945 */ /* 0x000fd80003800200 */
[----:B------:R-:W-:Y:S05]  /*8110*/  @P0 BRA `(.L_x_211) ;  /* 0x0000000000640947 */ /* 0x000fea0003800000 */
[----:B------:R-:W-:Y:S02]  /*8120*/  HFMA2 R29, -RZ, RZ, 0, 0 ;  /* 0x00000000ff1d7431 */ /* 0x000fe400000001ff */
[----:B------:R-:W-:Y:S01]  /*8130*/  IMAD.MOV.U32 R35, RZ, RZ, RZ ;  /* 0x000000ffff237224 */ /* 0x000fe200078e00ff */
[----:B------:R-:W-:-:S06]  /*8140*/  UMOV UR5, URZ ;  /* 0x000000ff00057c82 */ /* 0x000fcc0008000000 */
.L_x_212:
        /* <DEDUP_REMOVED lines=22> */
.L_x_211:
[----:B------:R-:W-:Y:S05]  /*82b0*/  BSYNC.RECONVERGENT B1 ;  /* 0x0000000000017941 */ /* 0x000fea0003800200 */
.L_x_210:
[----:B------:R-:W-:Y:S01]  /*82c0*/  FMUL R33, R43, 0.0009765625 ;  /* 0x3a8000002b217820 */ /* 0x000fe20000400000 */
[----:B------:R-:W-:-:S07]  /*82d0*/  FMUL R32, R42, 0.0009765625 ;  /* 0x3a8000002a207820 */ /* 0x000fce0000400000 */
.L_x_54:
[----:B------:R-:W-:Y:S05]  /*82e0*/  BSYNC.RECONVERGENT B0 ;  /* 0x0000000000007941 */ /* 0x000fea0003800200 */
.L_x_53:
[----:B------:R-:W-:Y:S01]  /*82f0*/  UIADD3 UR4, UPT, UPT, UR4, 0x1, URZ ;  /* 0x0000000104047890 */ /* 0x000fe2000fffe0ff */
[----:B------:R-:W-:Y:S01]  /*8300*/  FADD R13, R0, R13 ;  /* 0x0000000d000d7221 */ /* 0x000fe20000000000 */
[----:B------:R-:W-:Y:S01]  /*8310*/  FADD R14, R33, R14 ;  /* 0x0000000e210e7221 */ /* 0x000fe20000000000 */
[----:B------:R-:W-:Y:S01]  /*8320*/  FADD R15, R32, R15 ;  /* 0x0000000f200f7221 */ /* 0x000fe20000000000 */
[----:B------:R-:W-:-:S09]  /*8330*/  UISETP.NE.AND UP0, UPT, UR4, 0x400, UPT ;  /* 0x000004000400788c */ /* 0x000fd2000bf05270 */
[----:B------:R-:W-:Y:S05]  /*8340*/  BRA.U UP0, `(.L_x_213) ;  /* 0xffffff8500587547 */ /* 0x000fea000b83ffff */
[----:B------:R-:W0:Y:S01]  /*8350*/  LDC.64 R4, c[0x0][0x380] ;  /* 0x0000e000ff047b82 */ /* 0x000e220000000a00 */
[----:B------:R-:W-:Y:S02]  /*8360*/  IMAD R2, R2, -0x200, R3 ;  /* 0xfffffe0002027824 */ /* 0x000fe400078e0203 */
[----:B------:R-:W-:Y:S01]  /*8370*/  FADD.SAT R13, RZ, R13 ;  /* 0x0000000dff0d7221 */ /* 0x000fe20000002000 */
[----:B------:R-:W-:Y:S02]  /*8380*/  FADD.SAT R15, RZ, R15 ;  /* 0x0000000fff0f7221 */ /* 0x000fe40000002000 */
[----:B------:R-:W-:-:S05]  /*8390*/  IADD3 R3, PT, PT, R2, 0x2fe00, RZ ;  /* 0x0002fe0002037810 */ /* 0x000fca0007ffe0ff */
[----:B0-----:R-:W-:-:S04]  /*83a0*/  IMAD.WIDE.U32 R2, R3, 0xc, R4 ;  /* 0x0000000c03027825 */ /* 0x001fc800078e0004 */
[----:B------:R-:W-:Y:S01]  /*83b0*/  FADD.SAT R5, RZ, R14 ;  /* 0x0000000eff057221 */ /* 0x000fe20000002000 */
[----:B------:R-:W-:Y:S04]  /*83c0*/  STG.E desc[UR8][R2.64], R13 ;  /* 0x0000000d02007986 */ /* 0x000fe8000c101908 */
[----:B------:R-:W-:Y:S04]  /*83d0*/  STG.E desc[UR8][R2.64+0x4], R5 ;  /* 0x0000040502007986 */ /* 0x000fe8000c101908 */
[----:B------:R-:W-:Y:S01]  /*83e0*/  STG.E desc[UR8][R2.64+0x8], R15 ;  /* 0x0000080f02007986 */ /* 0x000fe2000c101908 */
[----:B------:R-:W-:Y:S05]  /*83f0*/  EXIT ;  /* 0x000000000000794d */ /* 0x000fea0003800000 */
        .weak           $__internal_0_$__cuda_sm20_rcp_rn_f32_slowpath
        .type           $__internal_0_$__cuda_sm20_rcp_rn_f32_slowpath,@function
        .size           $__internal_0_$__cuda_sm20_rcp_rn_f32_slowpath,($__internal_1_$__cuda_sm20_sqrt_rn_f32_slowpath - $__internal_0_$__cuda_sm20_rcp_rn_f32_slowpath)
$__internal_0_$__cuda_sm20_rcp_rn_f32_slowpath:
[----:B------:R-:W-:Y:S01]  /*8400*/  SHF.L.U32 R33, R0, 0x1, RZ ;  /* 0x0000000100217819 */ /* 0x000fe200000006ff */
[----:B------:R-:W-:Y:S03]  /*8410*/  BSSY.RECONVERGENT B2, `(.L_x_214) ;  /* 0x0000030000027945 */ /* 0x000fe60003800200 */
[----:B------:R-:W-:-:S04]  /*8420*/  SHF.R.U32.HI R33, RZ, 0x18, R33 ;  /* 0x00000018ff217819 */ /* 0x000fc80000011621 */
[----:B------:R-:W-:-:S13]  /*8430*/  ISETP.NE.U32.AND P0, PT, R33, RZ, PT ;  /* 0x000000ff2100720c */ /* 0x000fda0003f05070 */
[----:B------:R-:W-:Y:S05]  /*8440*/  @P0 BRA `(.L_x_215) ;  /* 0x0000000000280947 */ /* 0x000fea0003800000 */
[----:B------:R-:W-:-:S05]  /*8450*/  IMAD.SHL.U32 R33, R0, 0x2, RZ ;  /* 0x0000000200217824 */ /* 0x000fca00078e00ff */
[----:B------:R-:W-:-:S13]  /*8460*/  ISETP.NE.AND P0, PT, R33, RZ, PT ;  /* 0x000000ff2100720c */ /* 0x000fda0003f05270 */
[----:B------:R-:W-:Y:S01]  /*8470*/  @P0 FFMA R46, R0, 1.84467440737095516160e+19, RZ ;  /* 0x5f800000002e0823 */ /* 0x000fe200000000ff */
[----:B------:R-:W-:Y:S08]  /*8480*/  @!P0 MUFU.RCP R45, R0 ;  /* 0x00000000002d8308 */ /* 0x000ff00000001000 */
[----:B------:R-:W0:Y:S02]  /*8490*/  @P0 MUFU.RCP R33, R46 ;  /* 0x0000002e00210308 */ /* 0x000e240000001000 */
[----:B0-----:R-:W-:-:S04]  /*84a0*/  @P0 FFMA R50, R46, R33, -1 ;  /* 0xbf8000002e320423 */ /* 0x001fc80000000021 */
[----:B------:R-:W-:-:S04]  /*84b0*/  @P0 FADD.FTZ R50, -R50, -RZ ;  /* 0x800000ff32320221 */ /* 0x000fc80000010100 */
[----:B------:R-:W-:-:S04]  /*84c0*/  @P0 FFMA R50, R33, R50, R33 ;  /* 0x0000003221320223 */ /* 0x000fc80000000021 */
[----:B------:R-:W-:Y:S01]  /*84d0*/  @P0 FFMA R45, R50, 1.84467440737095516160e+19, RZ ;  /* 0x5f800000322d0823 */ /* 0x000fe200000000ff */
[----:B------:R-:W-:Y:S06]  /*84e0*/  BRA `(.L_x_216) ;  /* 0x0000000000887947 */ /* 0x000fec0003800000 */
.L_x_215:
[----:B------:R-:W-:-:S04]  /*84f0*/  IADD3 R45, PT, PT, R33, -0xfd, RZ ;  /* 0xffffff03212d7810 */ /* 0x000fc80007ffe0ff */
[----:B------:R-:W-:-:S13]  /*8500*/  ISETP.GT.U32.AND P0, PT, R45, 0x1, PT ;  /* 0x000000012d00780c */ /* 0x000fda0003f04070 */
[----:B------:R-:W-:Y:S05]  /*8510*/  @P0 BRA `(.L_x_217) ;  /* 0x0000000000780947 */ /* 0x000fea0003800000 */
[----:B------:R-:W-:Y:S01]  /*8520*/  LOP3.LUT R54, R0, 0x7fffff, RZ, 0xc0, !PT ;  /* 0x007fffff00367812 */ /* 0x000fe200078ec0ff */
[----:B------:R-:W-:Y:S01]  /*8530*/  HFMA2 R50, -RZ, RZ, 0, 1.78813934326171875e-07 ;  /* 0x00000003ff327431 */ /* 0x000fe200000001ff */
[----:B------:R-:W-:Y:S02]  /*8540*/  IADD3 R33, PT, PT, R33, -0xfc, RZ ;  /* 0xffffff0421217810 */ /* 0x000fe40007ffe0ff */
[----:B------:R-:W-:-:S04]  /*8550*/  LOP3.LUT R54, R54, 0x3f800000, RZ, 0xfc, !PT ;  /* 0x3f80000036367812 */ /* 0x000fc800078efcff */
[----:B------:R-:W0:Y:S01]  /*8560*/  MUFU.RCP R51, R54 ;  /* 0x0000003600337308 */ /* 0x000e220000001000 */
[----:B------:R-:W-:Y:S01]  /*8570*/  SHF.L.U32 R50, R50, R45, RZ ;  /* 0x0000002d32327219 */ /* 0x000fe200000006ff */
[----:B0-----:R-:W-:-:S04]  /*8580*/  FFMA R52, R54, R51, -1 ;  /* 0xbf80000036347423 */ /* 0x001fc80000000033 */
[----:B------:R-:W-:-:S04]  /*8590*/  FADD.FTZ R52, -R52, -RZ ;  /* 0x800000ff34347221 */ /* 0x000fc80000010100 */
[CCC-:B------:R-:W-:Y:S01]  /*85a0*/  FFMA.RM R46, R51.reuse, R52.reuse, R51.reuse ;  /* 0x00000034332e7223 */ /* 0x1c0fe20000004033 */
[----:B------:R-:W-:-:S04]  /*85b0*/  FFMA.RP R51, R51, R52, R51 ;  /* 0x0000003433337223 */ /* 0x000fc80000008033 */
[C---:B------:R-:W-:Y:S02]  /*85c0*/  LOP3.LUT R52, R46.reuse, 0x7fffff, RZ, 0xc0, !PT ;  /* 0x007fffff2e347812 */ /* 0x040fe400078ec0ff */
[----:B------:R-:W-:Y:S02]  /*85d0*/  FSETP.NEU.FTZ.AND P0, PT, R46, R51, PT ;  /* 0x000000332e00720b */ /* 0x000fe40003f1d000 */
[----:B------:R-:W-:Y:S02]  /*85e0*/  LOP3.LUT R52, R52, 0x800000, RZ, 0xfc, !PT ;  /* 0x0080000034347812 */ /* 0x000fe400078efcff */
[----:B------:R-:W-:Y:S02]  /*85f0*/  SEL R46, RZ, 0xffffffff, !P0 ;  /* 0xffffffffff2e7807 */ /* 0x000fe40004000000 */
[----:B------:R-:W-:Y:S02]  /*8600*/  LOP3.LUT R50, R50, R52, RZ, 0xc0, !PT ;  /* 0x0000003432327212 */ /* 0x000fe400078ec0ff */
[----:B------:R-:W-:-:S02]  /*8610*/  IADD3 R46, PT, PT, -R46, RZ, RZ ;  /* 0x000000ff2e2e7210 */ /* 0x000fc40007ffe1ff */
[-C--:B------:R-:W-:Y:S02]  /*8620*/  SHF.R.U32.HI R50, RZ, R45.reuse, R50 ;  /* 0x0000002dff327219 */ /* 0x080fe40000011632 */
[--C-:B------:R-:W-:Y:S02]  /*8630*/  LOP3.LUT P1, RZ, R46, R45, R52.reuse, 0xf8, !PT ;  /* 0x0000002d2eff7212 */ /* 0x100fe4000782f834 */
[C---:B------:R-:W-:Y:S02]  /*8640*/  LOP3.LUT P0, RZ, R50.reuse, 0x1, RZ, 0xc0, !PT ;  /* 0x0000000132ff7812 */ /* 0x040fe4000780c0ff */
[----:B------:R-:W-:Y:S02]  /*8650*/  LOP3.LUT P2, RZ, R50, 0x2, RZ, 0xc0, !PT ;  /* 0x0000000232ff7812 */ /* 0x000fe4000784c0ff */
[----:B------:R-:W-:Y:S02]  /*8660*/  SHF.R.U32.HI R33, RZ, R33, R52 ;  /* 0x00000021ff217219 */ /* 0x000fe40000011634 */
[----:B------:R-:W-:-:S02]  /*8670*/  PLOP3.LUT P0, PT, P0, P1, P2, 0xe0, 0x0 ;  /* 0x000000000000781c */ /* 0x000fc40000703c20 */
[----:B------:R-:W-:Y:S02]  /*8680*/  LOP3.LUT P1, RZ, R0, 0x7fffff, RZ, 0xc0, !PT ;  /* 0x007fffff00ff7812 */ /* 0x000fe4000782c0ff */
[----:B------:R-:W-:-:S04]  /*8690*/  SEL R45, RZ, 0x1, !P0 ;  /* 0x00000001ff2d7807 */ /* 0x000fc80004000000 */
[----:B------:R-:W-:-:S04]  /*86a0*/  IADD3 R45, PT, PT, -R45, RZ, RZ ;  /* 0x000000ff2d2d7210 */ /* 0x000fc80007ffe1ff */
[----:B------:R-:W-:-:S13]  /*86b0*/  ISETP.GE.AND P0, PT, R45, RZ, PT ;  /* 0x000000ff2d00720c */ /* 0x000fda0003f06270 */
[----:B------:R-:W-:-:S05]  /*86c0*/  @!P0 VIADD R33, R33, 0x1 ;  /* 0x0000000121218836 */ /* 0x000fca0000000000 */
[----:B------:R-:W-:-:S04]  /*86d0*/  @!P1 SHF.L.U32 R33, R33, 0x1, RZ ;  /* 0x0000000121219819 */ /* 0x000fc800000006ff */
[----:B------:R-:W-:Y:S01]  /*86e0*/  LOP3.LUT R45, R33, 0x80000000, R0, 0xf8, !PT ;  /* 0x80000000212d7812 */ /* 0x000fe200078ef800 */
[----:B------:R-:W-:Y:S06]  /*86f0*/  BRA `(.L_x_216) ;  /* 0x0000000000047947 */ /* 0x000fec0003800000 */
.L_x_217:
[----:B------:R0:W1:Y:S02]  /*8700*/  MUFU.RCP R45, R0 ;  /* 0x00000000002d7308 */ /* 0x0000640000001000 */
.L_x_216:
[----:B------:R-:W-:Y:S05]  /*8710*/  BSYNC.RECONVERGENT B2 ;  /* 0x0000000000027941 */ /* 0x000fea0003800200 */
.L_x_214:
[----:B------:R-:W-:-:S04]  /*8720*/  MOV R33, 0x0 ;  /* 0x0000000000217802 */ /* 0x000fc80000000f00 */
[----:B01----:R-:W-:Y:S05]  /*8730*/  RET.REL.NODEC R32 `(_Z17PathTracingKernelP6float3) ;  /* 0xffffff7820307950 */ /* 0x003fea0003c3ffff */
        .weak           $__internal_1_$__cuda_sm20_sqrt_rn_f32_slowpath
        .type           $__internal_1_$__cuda_sm20_sqrt_rn_f32_slowpath,@function
        .size           $__internal_1_$__cuda_sm20_sqrt_rn_f32_slowpath,($__internal_2_$__cuda_sm3x_div_rn_noftz_f32_slowpath - $__internal_1_$__cuda_sm20_sqrt_rn_f32_slowpath)
$__internal_1_$__cuda_sm20_sqrt_rn_f32_slowpath:
[----:B------:R-:W-:-:S13]  /*8740*/  LOP3.LUT P0, RZ, R32, 0x7fffffff, RZ, 0xc0, !PT ;  /* 0x7fffffff20ff7812 */ /* 0x000fda000780c0ff */
[----:B------:R-:W-:Y:S01]  /*8750*/  @!P0 MOV R50, R32 ;  /* 0x0000002000328202 */ /* 0x000fe20000000f00 */
[----:B------:R-:W-:Y:S06]  /*8760*/  @!P0 BRA `(.L_x_218) ;  /* 0x0000000000408947 */ /* 0x000fec0003800000 */
[----:B------:R-:W-:-:S13]  /*8770*/  FSETP.GEU.FTZ.AND P0, PT, R32, RZ, PT ;  /* 0x000000ff2000720b */ /* 0x000fda0003f1e000 */
[----:B------:R-:W-:Y:S01]  /*8780*/  @!P0 MOV R50, 0x7fffffff ;  /* 0x7fffffff00328802 */ /* 0x000fe20000000f00 */
[----:B------:R-:W-:Y:S06]  /*8790*/  @!P0 BRA `(.L_x_218) ;  /* 0x0000000000348947 */ /* 0x000fec0003800000 */
[----:B------:R-:W-:-:S13]  /*87a0*/  FSETP.GTU.FTZ.AND P0, PT, |R32|, +INF , PT ;  /* 0x7f8000002000780b */ /* 0x000fda0003f1c200 */
[----:B------:R-:W-:Y:S01]  /*87b0*/  @P0 FADD.FTZ R50, R32, 1 ;  /* 0x3f80000020320421 */ /* 0x000fe20000010000 */
[----:B------:R-:W-:Y:S06]  /*87c0*/  @P0 BRA `(.L_x_218) ;  /* 0x0000000000280947 */ /* 0x000fec0003800000 */
[----:B------:R-:W-:-:S13]  /*87d0*/  FSETP.NEU.FTZ.AND P0, PT, |R32|, +INF , PT ;  /* 0x7f8000002000780b */ /* 0x000fda0003f1d200 */
[----:B------:R-:W-:-:S04]  /*87e0*/  @P0 FFMA R51, R32, 1.84467440737095516160e+19, RZ ;  /* 0x5f80000020330823 */ /* 0x000fc800000000ff */
[----:B------:R-:W0:Y:S02]  /*87f0*/  @P0 MUFU.RSQ R50, R51 ;  /* 0x0000003300320308 */ /* 0x000e240000001400 */
[----:B0-----:R-:W-:Y:S01]  /*8800*/  @P0 FMUL.FTZ R46, R51, R50 ;  /* 0x00000032332e0220 */ /* 0x001fe20000410000 */
[----:B------:R-:W-:Y:S01]  /*8810*/  @P0 FMUL.FTZ R33, R50, 0.5 ;  /* 0x3f00000032210820 */ /* 0x000fe20000410000 */
[----:B------:R-:W-:Y:S02]  /*8820*/  @!P0 MOV R50, R32 ;  /* 0x0000002000328202 */ /* 0x000fe40000000f00 */
[----:B------:R-:W-:-:S04]  /*8830*/  @P0 FADD.FTZ R45, -R46, -RZ ;  /* 0x800000ff2e2d0221 */ /* 0x000fc80000010100 */
[----:B------:R-:W-:-:S04]  /*8840*/  @P0 FFMA R45, R46, R45, R51 ;  /* 0x0000002d2e2d0223 */ /* 0x000fc80000000033 */
[----:B------:R-:W-:-:S04]  /*8850*/  @P0 FFMA R33, R45, R33, R46 ;  /* 0x000000212d210223 */ /* 0x000fc8000000002e */
[----:B------:R-:W-:-:S07]  /*8860*/  @P0 FMUL.FTZ R50, R33, 2.3283064365386962891e-10 ;  /* 0x2f80000021320820 */ /* 0x000fce0000410000 */
.L_x_218:
[----:B------:R-:W-:Y:S02]  /*8870*/  HFMA2 R33, -RZ, RZ, 0, 0 ;  /* 0x00000000ff217431 */ /* 0x000fe400000001ff */
[----:B------:R-:W-:-:S04]  /*8880*/  IMAD.MOV.U32 R32, RZ, RZ, R0 ;  /* 0x000000ffff207224 */ /* 0x000fc800078e0000 */
[----:B------:R-:W-:Y:S05]  /*8890*/  RET.REL.NODEC R32 `(_Z17PathTracingKernelP6float3) ;  /* 0xffffff7420d87950 */ /* 0x000fea0003c3ffff */
        .weak           $__internal_2_$__cuda_sm3x_div_rn_noftz_f32_slowpath
        .type           $__internal_2_$__cuda_sm3x_div_rn_noftz_f32_slowpath,@function
        .size           $__internal_2_$__cuda_sm3x_div_rn_noftz_f32_slowpath,(.L_x_234 - $__internal_2_$__cuda_sm3x_div_rn_noftz_f32_slowpath)
$__internal_2_$__cuda_sm3x_div_rn_noftz_f32_slowpath:
[----:B------:R-:W-:Y:S01]  /*88a0*/  SHF.R.U32.HI R4, RZ, 0x17, R0 ;  /* 0x00000017ff047819 */ /* 0x000fe20000011600 */
[----:B------:R-:W-:Y:S04]  /*88b0*/  BSSY.RECONVERGENT B1, `(.L_x_219) ;  /* 0x000005c000017945 */ /* 0x000fe80003800200 */
[----:B------:R-:W-:Y:S01]  /*88c0*/  BSSY.RELIABLE B2, `(.L_x_220) ;  /* 0x000001a000027945 */ /* 0x000fe20003800100 */
[----:B------:R-:W-:Y:S02]  /*88d0*/  MOV R5, R0 ;  /* 0x0000000000057202 */ /* 0x000fe40000000f00 */
[----:B------:R-:W-:-:S04]  /*88e0*/  LOP3.LUT R4, R4, 0xff, RZ, 0xc0, !PT ;  /* 0x000000ff04047812 */ /* 0x000fc800078ec0ff */
[----:B------:R-:W-:-:S04]  /*88f0*/  IADD3 R8, PT, PT, R4, -0x1, RZ ;  /* 0xffffffff04087810 */ /* 0x000fc80007ffe0ff */
[----:B------:R-:W-:-:S13]  /*8900*/  ISETP.GT.U32.OR P0, PT, R8, 0xfd, !PT ;  /* 0x000000fd0800780c */ /* 0x000fda0007f04470 */
[----:B------:R-:W-:Y:S01]  /*8910*/  @!P0 MOV R6, RZ ;  /* 0x000000ff00068202 */ /* 0x000fe20000000f00 */
[----:B------:R-:W-:Y:S06]  /*8920*/  @!P0 BRA `(.L_x_221) ;  /* 0x00000000004c8947 */ /* 0x000fec0003800000 */
[----:B------:R-:W-:-:S13]  /*8930*/  FSETP.GTU.FTZ.AND P0, PT, |R0|, +INF , PT ;  /* 0x7f8000000000780b */ /* 0x000fda0003f1c200 */
[----:B------:R-:W-:Y:S05]  /*8940*/  @P0 BREAK.RELIABLE B2 ;  /* 0x0000000000020942 */ /* 0x000fea0003800100 */
[----:B------:R-:W-:Y:S05]  /*8950*/  @P0 BRA `(.L_x_222) ;  /* 0x0000000400400947 */ /* 0x000fea0003800000 */
[----:B------:R-:W-:-:S05]  /*8960*/  HFMA2 R6, -RZ, RZ, 3.875, 0 ;  /* 0x43c00000ff067431 */ /* 0x000fca00000001ff */
[----:B------:R-:W-:-:S13]  /*8970*/  LOP3.LUT P0, RZ, R6, 0x7fffffff, R5, 0xc8, !PT ;  /* 0x7fffffff06ff7812 */ /* 0x000fda000780c805 */
[----:B------:R-:W-:Y:S05]  /*8980*/  @!P0 BREAK.RELIABLE B2 ;  /* 0x0000000000028942 */ /* 0x000fea0003800100 */
[----:B------:R-:W-:Y:S05]  /*8990*/  @!P0 BRA `(.L_x_223) ;  /* 0x0000000400288947 */ /* 0x000fea0003800000 */
[----:B------:R-:W-:-:S13]  /*89a0*/  LOP3.LUT P0, RZ, R5, 0x7fffffff, RZ, 0xc0, !PT ;  /* 0x7fffffff05ff7812 */ /* 0x000fda000780c0ff */
[----:B------:R-:W-:Y:S05]  /*89b0*/  @!P0 BREAK.RELIABLE B2 ;  /* 0x0000000000028942 */ /* 0x000fea0003800100 */
[----:B------:R-:W-:Y:S05]  /*89c0*/  @!P0 BRA `(.L_x_224) ;  /* 0x0000000400148947 */ /* 0x000fea0003800000 */
[----:B------:R-:W-:Y:S02]  /*89d0*/  FSETP.NEU.FTZ.AND P0, PT, |R0|, +INF , PT ;  /* 0x7f8000000000780b */ /* 0x000fe40003f1d200 */
[----:B------:R-:W-:-:S04]  /*89e0*/  LOP3.LUT P1, RZ, R6, 0x7fffffff, RZ, 0xc0, !PT ;  /* 0x7fffffff06ff7812 */ /* 0x000fc8000782c0ff */
[----:B------:R-:W-:-:S13]  /*89f0*/  PLOP3.LUT P0, PT, P0, P1, PT, 0x2f, 0xf2 ;  /* 0x0000000000f2781c */ /* 0x000fda0000702577 */
[----:B------:R-:W-:Y:S05]  /*8a00*/  @P0 BREAK.RELIABLE B2 ;  /* 0x0000000000020942 */ /* 0x000fea0003800100 */
[----:B------:R-:W-:Y:S05]  /*8a10*/  @P0 BRA `(.L_x_225) ;  /* 0x0000000000f40947 */ /* 0x000fea0003800000 */
[----:B------:R-:W-:-:S13]  /*8a20*/  ISETP.GE.AND P0, PT, R8, RZ, PT ;  /* 0x000000ff0800720c */ /* 0x000fda0003f06270 */
[----:B------:R-:W-:Y:S02]  /*8a30*/  @P0 IMAD.MOV.U32 R6, RZ, RZ, RZ ;  /* 0x000000ffff060224 */ /* 0x000fe400078e00ff */
[----:B------:R-:W-:Y:S01]  /*8a40*/  @!P0 FFMA R5, R0, 1.84467440737095516160e+19, RZ ;  /* 0x5f80000000058823 */ /* 0x000fe200000000ff */
[----:B------:R-:W-:-:S07]  /*8a50*/  @!P0 MOV R6, 0xffffffc0 ;  /* 0xffffffc000068802 */ /* 0x000fce0000000f00 */
.L_x_221:
[----:B------:R-:W-:Y:S05]  /*8a60*/  BSYNC.RELIABLE B2 ;  /* 0x0000000000027941 */ /* 0x000fea0003800100 */
.L_x_220:
[----:B------:R-:W-:Y:S01]  /*8a70*/  UMOV UR4, 0x43c00000 ;  /* 0x43c0000000047882 */ /* 0x000fe20000000000 */
[----:B------:R-:W-:Y:S01]  /*8a80*/  IADD3 R4, PT, PT, R4, -0x7f, RZ ;  /* 0xffffff8104047810 */ /* 0x000fe20007ffe0ff */
[----:B------:R-:W-:Y:S01]  /*8a90*/  UIADD3 UR4, UPT, UPT, UR4, -0x4000000, URZ ;  /* 0xfc00000004047890 */ /* 0x000fe2000fffe0ff */
[----:B------:R-:W-:Y:S02]  /*8aa0*/  BSSY.RECONVERGENT B2, `(.L_x_226) ;  /* 0x0000033000027945 */ /* 0x000fe40003800200 */
[----:B------:R-:W-:Y:S01]  /*8ab0*/  IADD3 R6, PT, PT, R6, -0x8, R4 ;  /* 0xfffffff806067810 */ /* 0x000fe20007ffe004 */
[----:B------:R-:W-:Y:S02]  /*8ac0*/  IMAD R0, R4, -0x800000, R5 ;  /* 0xff80000004007824 */ /* 0x000fe400078e0205 */
[----:B------:R-:W-:-:S03]  /*8ad0*/  FADD.FTZ R9, -RZ, -UR4 ;  /* 0x80000004ff097e21 */ /* 0x000fc60008010100 */
[----:B------:R-:W0:Y:S02]  /*8ae0*/  MUFU.RCP R8, UR4 ;  /* 0x0000000400087d08 */ /* 0x000e240008001000 */
[----:B0-----:R-:W-:-:S04]  /*8af0*/  FFMA R11, R8, R9, 1 ;  /* 0x3f800000080b7423 */ /* 0x001fc80000000009 */
[----:B------:R-:W-:-:S04]  /*8b00*/  FFMA R11, R8, R11, R8 ;  /* 0x0000000b080b7223 */ /* 0x000fc80000000008 */
[----:B------:R-:W-:-:S04]  /*8b10*/  FFMA R8, R0, R11, RZ ;  /* 0x0000000b00087223 */ /* 0x000fc800000000ff */
[----:B------:R-:W-:-:S04]  /*8b20*/  FFMA R5, R9, R8, R0 ;  /* 0x0000000809057223 */ /* 0x000fc80000000000 */
[----:B------:R-:W-:-:S04]  /*8b30*/  FFMA R8, R11, R5, R8 ;  /* 0x000000050b087223 */ /* 0x000fc80000000008 */
[----:B------:R-:W-:-:S04]  /*8b40*/  FFMA R9, R9, R8, R0 ;  /* 0x0000000809097223 */ /* 0x000fc80000000000 */
[----:B------:R-:W-:-:S05]  /*8b50*/  FFMA R5, R11, R9, R8 ;  /* 0x000000090b057223 */ /* 0x000fca0000000008 */
[----:B------:R-:W-:-:S04]  /*8b60*/  SHF.R.U32.HI R0, RZ, 0x17, R5 ;  /* 0x00000017ff007819 */ /* 0x000fc80000011605 */
[----:B------:R-:W-:-:S04]  /*8b70*/  LOP3.LUT R0, R0, 0xff, RZ, 0xc0, !PT ;  /* 0x000000ff00007812 */ /* 0x000fc800078ec0ff */
[----:B------:R-:W-:-:S04]  /*8b80*/  IADD3 R12, PT, PT, R0, R6, RZ ;  /* 0x00000006000c7210 */ /* 0x000fc80007ffe0ff */
[----:B------:R-:W-:-:S04]  /*8b90*/  IADD3 R0, PT, PT, R12, -0x1, RZ ;  /* 0xffffffff0c007810 */ /* 0x000fc80007ffe0ff */
[----:B------:R-:W-:-:S13]  /*8ba0*/  ISETP.GE.U32.AND P0, PT, R0, 0xfe, PT ;  /* 0x000000fe0000780c */ /* 0x000fda0003f06070 */
[----:B------:R-:W-:Y:S05]  /*8bb0*/  @!P0 BRA `(.L_x_227) ;  /* 0x0000000000808947 */ /* 0x000fea0003800000 */
[----:B------:R-:W-:-:S13]  /*8bc0*/  ISETP.GT.AND P0, PT, R12, 0xfe, PT ;  /* 0x000000fe0c00780c */ /* 0x000fda0003f04270 */
[----:B------:R-:W-:Y:S05]  /*8bd0*/  @P0 BRA `(.L_x_228) ;  /* 0x00000000006c0947 */ /* 0x000fea0003800000 */
[----:B------:R-:W-:-:S13]  /*8be0*/  ISETP.GE.AND P0, PT, R12, 0x1, PT ;  /* 0x000000010c00780c */ /* 0x000fda0003f06270 */
[----:B------:R-:W-:Y:S05]  /*8bf0*/  @P0 BRA `(.L_x_229) ;  /* 0x0000000000740947 */ /* 0x000fea0003800000 */
[----:B------:R-:W-:Y:S02]  /*8c00*/  ISETP.GE.AND P0, PT, R12, -0x18, PT ;  /* 0xffffffe80c00780c */ /* 0x000fe40003f06270 */
[----:B------:R-:W-:-:S11]  /*8c10*/  LOP3.LUT R5, R5, 0x80000000, RZ, 0xc0, !PT ;  /* 0x8000000005057812 */ /* 0x000fd600078ec0ff */
[----:B------:R-:W-:Y:S05]  /*8c20*/  @!P0 BRA `(.L_x_229) ;  /* 0x0000000000688947 */ /* 0x000fea0003800000 */
[CC--:B------:R-:W-:Y:S01]  /*8c30*/  FFMA.RZ R0, R11.reuse, R9.reuse, R8 ;  /* 0x000000090b007223 */ /* 0x0c0fe2000000c008 */
[----:B------:R-:W-:Y:S01]  /*8c40*/  IMAD.MOV R6, RZ, RZ, -R12 ;  /* 0x000000ffff067224 */ /* 0x000fe200078e0a0c */
[C---:B------:R-:W-:Y:S02]  /*8c50*/  ISETP.NE.AND P2, PT, R12.reuse, RZ, PT ;  /* 0x000000ff0c00720c */ /* 0x040fe40003f45270 */
[----:B------:R-:W-:Y:S02]  /*8c60*/  ISETP.NE.AND P1, PT, R12, RZ, PT ;  /* 0x000000ff0c00720c */ /* 0x000fe40003f25270 */
[----:B------:R-:W-:Y:S01]  /*8c70*/  LOP3.LUT R4, R0, 0x7fffff, RZ, 0xc0, !PT ;  /* 0x007fffff00047812 */ /* 0x000fe200078ec0ff */
[CCC-:B------:R-:W-:Y:S01]  /*8c80*/  FFMA.RP R0, R11.reuse, R9.reuse, R8.reuse ;  /* 0x000000090b007223 */ /* 0x1c0fe20000008008 */
[----:B------:R-:W-:Y:S01]  /*8c90*/  FFMA.RM R11, R11, R9, R8 ;  /* 0x000000090b0b7223 */ /* 0x000fe20000004008 */
[----:B------:R-:W-:Y:S02]  /*8ca0*/  IADD3 R9, PT, PT, R12, 0x20, RZ ;  /* 0x000000200c097810 */ /* 0x000fe40007ffe0ff */
[----:B------:R-:W-:-:S02]  /*8cb0*/  LOP3.LUT R4, R4, 0x800000, RZ, 0xfc, !PT ;  /* 0x0080000004047812 */ /* 0x000fc400078efcff */
[----:B------:R-:W-:Y:S02]  /*8cc0*/  FSETP.NEU.FTZ.AND P0, PT, R0, R11, PT ;  /* 0x0000000b0000720b */ /* 0x000fe40003f1d000 */
[----:B------:R-:W-:Y:S02]  /*8cd0*/  SHF.L.U32 R9, R4, R9, RZ ;  /* 0x0000000904097219 */ /* 0x000fe400000006ff */
[----:B------:R-:W-:Y:S02]  /*8ce0*/  SEL R11, R6, RZ, P2 ;  /* 0x000000ff060b7207 */ /* 0x000fe40001000000 */
[----:B------:R-:W-:Y:S02]  /*8cf0*/  ISETP.NE.AND P1, PT, R9, RZ, P1 ;  /* 0x000000ff0900720c */ /* 0x000fe40000f25270 */
[----:B------:R-:W-:Y:S02]  /*8d00*/  SHF.R.U32.HI R11, RZ, R11, R4 ;  /* 0x0000000bff0b7219 */ /* 0x000fe40000011604 */
[----:B------:R-:W-:-:S02]  /*8d10*/  PLOP3.LUT P0, PT, P0, P1, PT, 0xf8, 0x8f ;  /* 0x00000000008f781c */ /* 0x000fc40000703f70 */
[----:B------:R-:W-:Y:S02]  /*8d20*/  SHF.R.U32.HI R9, RZ, 0x1, R11 ;  /* 0x00000001ff097819 */ /* 0x000fe4000001160b */
[----:B------:R-:W-:-:S04]  /*8d30*/  SEL R0, RZ, 0x1, !P0 ;  /* 0x00000001ff007807 */ /* 0x000fc80004000000 */
[----:B------:R-:W-:-:S04]  /*8d40*/  LOP3.LUT R0, R0, 0x1, R9, 0xf8, !PT ;  /* 0x0000000100007812 */ /* 0x000fc800078ef809 */
[----:B------:R-:W-:-:S04]  /*8d50*/  LOP3.LUT R0, R0, R11, RZ, 0xc0, !PT ;  /* 0x0000000b00007212 */ /* 0x000fc800078ec0ff */
[----:B------:R-:W-:-:S04]  /*8d60*/  IADD3 R0, PT, PT, R9, R0, RZ ;  /* 0x0000000009007210 */ /* 0x000fc80007ffe0ff */
[----:B------:R-:W-:Y:S01]  /*8d70*/  LOP3.LUT R5, R0, R5, RZ, 0xfc, !PT ;  /* 0x0000000500057212 */ /* 0x000fe200078efcff */
[----:B------:R-:W-:Y:S06]  /*8d80*/  BRA `(.L_x_229) ;  /* 0x0000000000107947 */ /* 0x000fec0003800000 */
.L_x_228:
[----:B------:R-:W-:-:S04]  /*8d90*/  LOP3.LUT R5, R5, 0x80000000, RZ, 0xc0, !PT ;  /* 0x8000000005057812 */ /* 0x000fc800078ec0ff */
[----:B------:R-:W-:Y:S01]  /*8da0*/  LOP3.LUT R5, R5, 0x7f800000, RZ, 0xfc, !PT ;  /* 0x7f80000005057812 */ /* 0x000fe200078efcff */
[----:B------:R-:W-:Y:S06]  /*8db0*/  BRA `(.L_x_229) ;  /* 0x0000000000047947 */ /* 0x000fec0003800000 */
.L_x_227:
[----:B------:R-:W-:-:S07]  /*8dc0*/  LEA R5, R6, R5, 0x17 ;  /* 0x0000000506057211 */ /* 0x000fce00078eb8ff */
.L_x_229:
[----:B------:R-:W-:Y:S05]  /*8dd0*/  BSYNC.RECONVERGENT B2 ;  /* 0x0000000000027941 */ /* 0x000fea0003800200 */
.L_x_226:
[----:B------:R-:W-:Y:S05]  /*8de0*/  BRA `(.L_x_230) ;  /* 0x0000000000207947 */ /* 0x000fea0003800000 */
.L_x_225:
[----:B------:R-:W-:-:S04]  /*8df0*/  LOP3.LUT R5, R6, 0x80000000, R5, 0x48, !PT ;  /* 0x8000000006057812 */ /* 0x000fc800078e4805 */
[----:B------:R-:W-:Y:S01]  /*8e00*/  LOP3.LUT R5, R5, 0x7f800000, RZ, 0xfc, !PT ;  /* 0x7f80000005057812 */ /* 0x000fe200078efcff */
[----:B------:R-:W-:Y:S06]  /*8e10*/  BRA `(.L_x_230) ;  /* 0x0000000000147947 */ /* 0x000fec0003800000 */
.L_x_224:
[----:B------:R-:W-:Y:S01]  /*8e20*/  LOP3.LUT R5, R6, 0x80000000, R5, 0x48, !PT ;  /* 0x8000000006057812 */ /* 0x000fe200078e4805 */
[----:B------:R-:W-:Y:S06]  /*8e30*/  BRA `(.L_x_230) ;  /* 0x00000000000c7947 */ /* 0x000fec0003800000 */
.L_x_223:
[----:B------:R-:W0:Y:S01]  /*8e40*/  MUFU.RSQ R5, -QNAN ;  /* 0xffc0000000057908 */ /* 0x000e220000001400 */
[----:B------:R-:W-:Y:S05]  /*8e50*/  BRA `(.L_x_230) ;  /* 0x0000000000047947 */ /* 0x000fea0003800000 */
.L_x_222:
[----:B------:R-:W-:-:S07]  /*8e60*/  FADD.FTZ R5, R0, 384 ;  /* 0x43c0000000057421 */ /* 0x000fce0000010000 */
.L_x_230:
[----:B------:R-:W-:Y:S05]  /*8e70*/  BSYNC.RECONVERGENT B1 ;  /* 0x0000000000017941 */ /* 0x000fea0003800200 */
.L_x_219:
[----:B0-----:R-:W-:Y:S01]  /*8e80*/  MOV R0, R5 ;  /* 0x0000000500007202 */ /* 0x001fe20000000f00 */
[----:B------:R-:W-:Y:S01]  /*8e90*/  HFMA2 R5, -RZ, RZ, 0, 0 ;  /* 0x00000000ff057431 */ /* 0x000fe200000001ff */
[----:B------:R-:W-:-:S04]  /*8ea0*/  MOV R4, R10 ;  /* 0x0000000a00047202 */ /* 0x000fc80000000f00 */
[----:B------:R-:W-:Y:S05]  /*8eb0*/  RET.REL.NODEC R4 `(_Z17PathTracingKernelP6float3) ;  /* 0xffffff7004507950 */ /* 0x000fea0003c3ffff */
.L_x_231:
[----:B------:R-:W-:-:S00]  /*8ec0*/  BRA `(.L_x_231) ;  /* 0xfffffffc00fc7947 */ /* 0x000fc0000383ffff */
[----:B------:R-:W-:-:S00]  /*8ed0*/  NOP ;  /* 0x0000000000007918 */ /* 0x000fc00000000000 */
        /* <DEDUP_REMOVED lines=10> */
.L_x_234:


//--------------------- .nv.global.init           --------------------------
	.section	.nv.global.init,"aw",@progbits
	.align	4
.nv.global.init:
	.type		__cudart_i2opi_f,@object
	.size		__cudart_i2opi_f,(.L_1 - __cudart_i2opi_f)
__cudart_i2opi_f:
        /*0000*/ 	.byte	0x41, 0x90, 0x43, 0x3c, 0x99, 0x95, 0x62, 0xdb, 0xc0, 0xdd, 0x34, 0xf5, 0xd1, 0x57, 0x27, 0xfc
        /*0010*/ 	.byte	0x29, 0x15, 0x44, 0x4e, 0x6e, 0x83, 0xf9, 0xa2
.L_1:


//--------------------- .nv.shared.reserved.0     --------------------------
	.section	.nv.shared.reserved.0,"aw",@nobits
	.weak		__nv_reservedSMEM_offset_0_alias
	.size		__nv_reservedSMEM_offset_0_alias, 0, 64
	.other		__nv_reservedSMEM_offset_0_alias,@"STO_CUDA_RESERVED_SHARED STV_DEFAULT"
__nv_reservedSMEM_offset_0_alias:
	.zero		0
	.zero		64


//--------------------- .nv.constant0._Z17PathTracingKernelP6float3 --------------------------
	.section	.nv.constant0._Z17PathTracingKernelP6float3,"a",@progbits
	.sectionflags	@""
	.align	4
.nv.constant0._Z17PathTracingKernelP6float3:
	.zero		904


//--------------------- SYMBOLS --------------------------

	.type		.nv.reservedSmem.offset0,@object
	.size		.nv.reservedSmem.offset0,0x4
